//
// Generated by NVIDIA NVVM Compiler
//
// Compiler Build ID: CL-36424714
// Cuda compilation tools, release 13.0, V13.0.88
// Based on NVVM 20.0.0
//

.version 9.0
.target sm_100
.address_size 64

	// .globl	_Z10stress_adjPfS_S_S_S_S_S_S_S_S_S_S_S_S_S_S_S_S_S_S_S_S_S_S_S_S_S_S_S_S_S_S_S_S_S_S_S_S_S_S_S_S_S_S_S_S_S_S_S_iiiffffi

.visible .entry _Z10stress_adjPfS_S_S_S_S_S_S_S_S_S_S_S_S_S_S_S_S_S_S_S_S_S_S_S_S_S_S_S_S_S_S_S_S_S_S_S_S_S_S_S_S_S_S_S_S_S_S_S_iiiffffi(
	.param .u64 .ptr .align 1 _Z10stress_adjPfS_S_S_S_S_S_S_S_S_S_S_S_S_S_S_S_S_S_S_S_S_S_S_S_S_S_S_S_S_S_S_S_S_S_S_S_S_S_S_S_S_S_S_S_S_S_S_S_iiiffffi_param_0,
	.param .u64 .ptr .align 1 _Z10stress_adjPfS_S_S_S_S_S_S_S_S_S_S_S_S_S_S_S_S_S_S_S_S_S_S_S_S_S_S_S_S_S_S_S_S_S_S_S_S_S_S_S_S_S_S_S_S_S_S_S_iiiffffi_param_1,
	.param .u64 .ptr .align 1 _Z10stress_adjPfS_S_S_S_S_S_S_S_S_S_S_S_S_S_S_S_S_S_S_S_S_S_S_S_S_S_S_S_S_S_S_S_S_S_S_S_S_S_S_S_S_S_S_S_S_S_S_S_iiiffffi_param_2,
	.param .u64 .ptr .align 1 _Z10stress_adjPfS_S_S_S_S_S_S_S_S_S_S_S_S_S_S_S_S_S_S_S_S_S_S_S_S_S_S_S_S_S_S_S_S_S_S_S_S_S_S_S_S_S_S_S_S_S_S_S_iiiffffi_param_3,
	.param .u64 .ptr .align 1 _Z10stress_adjPfS_S_S_S_S_S_S_S_S_S_S_S_S_S_S_S_S_S_S_S_S_S_S_S_S_S_S_S_S_S_S_S_S_S_S_S_S_S_S_S_S_S_S_S_S_S_S_S_iiiffffi_param_4,
	.param .u64 .ptr .align 1 _Z10stress_adjPfS_S_S_S_S_S_S_S_S_S_S_S_S_S_S_S_S_S_S_S_S_S_S_S_S_S_S_S_S_S_S_S_S_S_S_S_S_S_S_S_S_S_S_S_S_S_S_S_iiiffffi_param_5,
	.param .u64 .ptr .align 1 _Z10stress_adjPfS_S_S_S_S_S_S_S_S_S_S_S_S_S_S_S_S_S_S_S_S_S_S_S_S_S_S_S_S_S_S_S_S_S_S_S_S_S_S_S_S_S_S_S_S_S_S_S_iiiffffi_param_6,
	.param .u64 .ptr .align 1 _Z10stress_adjPfS_S_S_S_S_S_S_S_S_S_S_S_S_S_S_S_S_S_S_S_S_S_S_S_S_S_S_S_S_S_S_S_S_S_S_S_S_S_S_S_S_S_S_S_S_S_S_S_iiiffffi_param_7,
	.param .u64 .ptr .align 1 _Z10stress_adjPfS_S_S_S_S_S_S_S_S_S_S_S_S_S_S_S_S_S_S_S_S_S_S_S_S_S_S_S_S_S_S_S_S_S_S_S_S_S_S_S_S_S_S_S_S_S_S_S_iiiffffi_param_8,
	.param .u64 .ptr .align 1 _Z10stress_adjPfS_S_S_S_S_S_S_S_S_S_S_S_S_S_S_S_S_S_S_S_S_S_S_S_S_S_S_S_S_S_S_S_S_S_S_S_S_S_S_S_S_S_S_S_S_S_S_S_iiiffffi_param_9,
	.param .u64 .ptr .align 1 _Z10stress_adjPfS_S_S_S_S_S_S_S_S_S_S_S_S_S_S_S_S_S_S_S_S_S_S_S_S_S_S_S_S_S_S_S_S_S_S_S_S_S_S_S_S_S_S_S_S_S_S_S_iiiffffi_param_10,
	.param .u64 .ptr .align 1 _Z10stress_adjPfS_S_S_S_S_S_S_S_S_S_S_S_S_S_S_S_S_S_S_S_S_S_S_S_S_S_S_S_S_S_S_S_S_S_S_S_S_S_S_S_S_S_S_S_S_S_S_S_iiiffffi_param_11,
	.param .u64 .ptr .align 1 _Z10stress_adjPfS_S_S_S_S_S_S_S_S_S_S_S_S_S_S_S_S_S_S_S_S_S_S_S_S_S_S_S_S_S_S_S_S_S_S_S_S_S_S_S_S_S_S_S_S_S_S_S_iiiffffi_param_12,
	.param .u64 .ptr .align 1 _Z10stress_adjPfS_S_S_S_S_S_S_S_S_S_S_S_S_S_S_S_S_S_S_S_S_S_S_S_S_S_S_S_S_S_S_S_S_S_S_S_S_S_S_S_S_S_S_S_S_S_S_S_iiiffffi_param_13,
	.param .u64 .ptr .align 1 _Z10stress_adjPfS_S_S_S_S_S_S_S_S_S_S_S_S_S_S_S_S_S_S_S_S_S_S_S_S_S_S_S_S_S_S_S_S_S_S_S_S_S_S_S_S_S_S_S_S_S_S_S_iiiffffi_param_14,
	.param .u64 .ptr .align 1 _Z10stress_adjPfS_S_S_S_S_S_S_S_S_S_S_S_S_S_S_S_S_S_S_S_S_S_S_S_S_S_S_S_S_S_S_S_S_S_S_S_S_S_S_S_S_S_S_S_S_S_S_S_iiiffffi_param_15,
	.param .u64 .ptr .align 1 _Z10stress_adjPfS_S_S_S_S_S_S_S_S_S_S_S_S_S_S_S_S_S_S_S_S_S_S_S_S_S_S_S_S_S_S_S_S_S_S_S_S_S_S_S_S_S_S_S_S_S_S_S_iiiffffi_param_16,
	.param .u64 .ptr .align 1 _Z10stress_adjPfS_S_S_S_S_S_S_S_S_S_S_S_S_S_S_S_S_S_S_S_S_S_S_S_S_S_S_S_S_S_S_S_S_S_S_S_S_S_S_S_S_S_S_S_S_S_S_S_iiiffffi_param_17,
	.param .u64 .ptr .align 1 _Z10stress_adjPfS_S_S_S_S_S_S_S_S_S_S_S_S_S_S_S_S_S_S_S_S_S_S_S_S_S_S_S_S_S_S_S_S_S_S_S_S_S_S_S_S_S_S_S_S_S_S_S_iiiffffi_param_18,
	.param .u64 .ptr .align 1 _Z10stress_adjPfS_S_S_S_S_S_S_S_S_S_S_S_S_S_S_S_S_S_S_S_S_S_S_S_S_S_S_S_S_S_S_S_S_S_S_S_S_S_S_S_S_S_S_S_S_S_S_S_iiiffffi_param_19,
	.param .u64 .ptr .align 1 _Z10stress_adjPfS_S_S_S_S_S_S_S_S_S_S_S_S_S_S_S_S_S_S_S_S_S_S_S_S_S_S_S_S_S_S_S_S_S_S_S_S_S_S_S_S_S_S_S_S_S_S_S_iiiffffi_param_20,
	.param .u64 .ptr .align 1 _Z10stress_adjPfS_S_S_S_S_S_S_S_S_S_S_S_S_S_S_S_S_S_S_S_S_S_S_S_S_S_S_S_S_S_S_S_S_S_S_S_S_S_S_S_S_S_S_S_S_S_S_S_iiiffffi_param_21,
	.param .u64 .ptr .align 1 _Z10stress_adjPfS_S_S_S_S_S_S_S_S_S_S_S_S_S_S_S_S_S_S_S_S_S_S_S_S_S_S_S_S_S_S_S_S_S_S_S_S_S_S_S_S_S_S_S_S_S_S_S_iiiffffi_param_22,
	.param .u64 .ptr .align 1 _Z10stress_adjPfS_S_S_S_S_S_S_S_S_S_S_S_S_S_S_S_S_S_S_S_S_S_S_S_S_S_S_S_S_S_S_S_S_S_S_S_S_S_S_S_S_S_S_S_S_S_S_S_iiiffffi_param_23,
	.param .u64 .ptr .align 1 _Z10stress_adjPfS_S_S_S_S_S_S_S_S_S_S_S_S_S_S_S_S_S_S_S_S_S_S_S_S_S_S_S_S_S_S_S_S_S_S_S_S_S_S_S_S_S_S_S_S_S_S_S_iiiffffi_param_24,
	.param .u64 .ptr .align 1 _Z10stress_adjPfS_S_S_S_S_S_S_S_S_S_S_S_S_S_S_S_S_S_S_S_S_S_S_S_S_S_S_S_S_S_S_S_S_S_S_S_S_S_S_S_S_S_S_S_S_S_S_S_iiiffffi_param_25,
	.param .u64 .ptr .align 1 _Z10stress_adjPfS_S_S_S_S_S_S_S_S_S_S_S_S_S_S_S_S_S_S_S_S_S_S_S_S_S_S_S_S_S_S_S_S_S_S_S_S_S_S_S_S_S_S_S_S_S_S_S_iiiffffi_param_26,
	.param .u64 .ptr .align 1 _Z10stress_adjPfS_S_S_S_S_S_S_S_S_S_S_S_S_S_S_S_S_S_S_S_S_S_S_S_S_S_S_S_S_S_S_S_S_S_S_S_S_S_S_S_S_S_S_S_S_S_S_S_iiiffffi_param_27,
	.param .u64 .ptr .align 1 _Z10stress_adjPfS_S_S_S_S_S_S_S_S_S_S_S_S_S_S_S_S_S_S_S_S_S_S_S_S_S_S_S_S_S_S_S_S_S_S_S_S_S_S_S_S_S_S_S_S_S_S_S_iiiffffi_param_28,
	.param .u64 .ptr .align 1 _Z10stress_adjPfS_S_S_S_S_S_S_S_S_S_S_S_S_S_S_S_S_S_S_S_S_S_S_S_S_S_S_S_S_S_S_S_S_S_S_S_S_S_S_S_S_S_S_S_S_S_S_S_iiiffffi_param_29,
	.param .u64 .ptr .align 1 _Z10stress_adjPfS_S_S_S_S_S_S_S_S_S_S_S_S_S_S_S_S_S_S_S_S_S_S_S_S_S_S_S_S_S_S_S_S_S_S_S_S_S_S_S_S_S_S_S_S_S_S_S_iiiffffi_param_30,
	.param .u64 .ptr .align 1 _Z10stress_adjPfS_S_S_S_S_S_S_S_S_S_S_S_S_S_S_S_S_S_S_S_S_S_S_S_S_S_S_S_S_S_S_S_S_S_S_S_S_S_S_S_S_S_S_S_S_S_S_S_iiiffffi_param_31,
	.param .u64 .ptr .align 1 _Z10stress_adjPfS_S_S_S_S_S_S_S_S_S_S_S_S_S_S_S_S_S_S_S_S_S_S_S_S_S_S_S_S_S_S_S_S_S_S_S_S_S_S_S_S_S_S_S_S_S_S_S_iiiffffi_param_32,
	.param .u64 .ptr .align 1 _Z10stress_adjPfS_S_S_S_S_S_S_S_S_S_S_S_S_S_S_S_S_S_S_S_S_S_S_S_S_S_S_S_S_S_S_S_S_S_S_S_S_S_S_S_S_S_S_S_S_S_S_S_iiiffffi_param_33,
	.param .u64 .ptr .align 1 _Z10stress_adjPfS_S_S_S_S_S_S_S_S_S_S_S_S_S_S_S_S_S_S_S_S_S_S_S_S_S_S_S_S_S_S_S_S_S_S_S_S_S_S_S_S_S_S_S_S_S_S_S_iiiffffi_param_34,
	.param .u64 .ptr .align 1 _Z10stress_adjPfS_S_S_S_S_S_S_S_S_S_S_S_S_S_S_S_S_S_S_S_S_S_S_S_S_S_S_S_S_S_S_S_S_S_S_S_S_S_S_S_S_S_S_S_S_S_S_S_iiiffffi_param_35,
	.param .u64 .ptr .align 1 _Z10stress_adjPfS_S_S_S_S_S_S_S_S_S_S_S_S_S_S_S_S_S_S_S_S_S_S_S_S_S_S_S_S_S_S_S_S_S_S_S_S_S_S_S_S_S_S_S_S_S_S_S_iiiffffi_param_36,
	.param .u64 .ptr .align 1 _Z10stress_adjPfS_S_S_S_S_S_S_S_S_S_S_S_S_S_S_S_S_S_S_S_S_S_S_S_S_S_S_S_S_S_S_S_S_S_S_S_S_S_S_S_S_S_S_S_S_S_S_S_iiiffffi_param_37,
	.param .u64 .ptr .align 1 _Z10stress_adjPfS_S_S_S_S_S_S_S_S_S_S_S_S_S_S_S_S_S_S_S_S_S_S_S_S_S_S_S_S_S_S_S_S_S_S_S_S_S_S_S_S_S_S_S_S_S_S_S_iiiffffi_param_38,
	.param .u64 .ptr .align 1 _Z10stress_adjPfS_S_S_S_S_S_S_S_S_S_S_S_S_S_S_S_S_S_S_S_S_S_S_S_S_S_S_S_S_S_S_S_S_S_S_S_S_S_S_S_S_S_S_S_S_S_S_S_iiiffffi_param_39,
	.param .u64 .ptr .align 1 _Z10stress_adjPfS_S_S_S_S_S_S_S_S_S_S_S_S_S_S_S_S_S_S_S_S_S_S_S_S_S_S_S_S_S_S_S_S_S_S_S_S_S_S_S_S_S_S_S_S_S_S_S_iiiffffi_param_40,
	.param .u64 .ptr .align 1 _Z10stress_adjPfS_S_S_S_S_S_S_S_S_S_S_S_S_S_S_S_S_S_S_S_S_S_S_S_S_S_S_S_S_S_S_S_S_S_S_S_S_S_S_S_S_S_S_S_S_S_S_S_iiiffffi_param_41,
	.param .u64 .ptr .align 1 _Z10stress_adjPfS_S_S_S_S_S_S_S_S_S_S_S_S_S_S_S_S_S_S_S_S_S_S_S_S_S_S_S_S_S_S_S_S_S_S_S_S_S_S_S_S_S_S_S_S_S_S_S_iiiffffi_param_42,
	.param .u64 .ptr .align 1 _Z10stress_adjPfS_S_S_S_S_S_S_S_S_S_S_S_S_S_S_S_S_S_S_S_S_S_S_S_S_S_S_S_S_S_S_S_S_S_S_S_S_S_S_S_S_S_S_S_S_S_S_S_iiiffffi_param_43,
	.param .u64 .ptr .align 1 _Z10stress_adjPfS_S_S_S_S_S_S_S_S_S_S_S_S_S_S_S_S_S_S_S_S_S_S_S_S_S_S_S_S_S_S_S_S_S_S_S_S_S_S_S_S_S_S_S_S_S_S_S_iiiffffi_param_44,
	.param .u64 .ptr .align 1 _Z10stress_adjPfS_S_S_S_S_S_S_S_S_S_S_S_S_S_S_S_S_S_S_S_S_S_S_S_S_S_S_S_S_S_S_S_S_S_S_S_S_S_S_S_S_S_S_S_S_S_S_S_iiiffffi_param_45,
	.param .u64 .ptr .align 1 _Z10stress_adjPfS_S_S_S_S_S_S_S_S_S_S_S_S_S_S_S_S_S_S_S_S_S_S_S_S_S_S_S_S_S_S_S_S_S_S_S_S_S_S_S_S_S_S_S_S_S_S_S_iiiffffi_param_46,
	.param .u64 .ptr .align 1 _Z10stress_adjPfS_S_S_S_S_S_S_S_S_S_S_S_S_S_S_S_S_S_S_S_S_S_S_S_S_S_S_S_S_S_S_S_S_S_S_S_S_S_S_S_S_S_S_S_S_S_S_S_iiiffffi_param_47,
	.param .u64 .ptr .align 1 _Z10stress_adjPfS_S_S_S_S_S_S_S_S_S_S_S_S_S_S_S_S_S_S_S_S_S_S_S_S_S_S_S_S_S_S_S_S_S_S_S_S_S_S_S_S_S_S_S_S_S_S_S_iiiffffi_param_48,
	.param .u32 _Z10stress_adjPfS_S_S_S_S_S_S_S_S_S_S_S_S_S_S_S_S_S_S_S_S_S_S_S_S_S_S_S_S_S_S_S_S_S_S_S_S_S_S_S_S_S_S_S_S_S_S_S_iiiffffi_param_49,
	.param .u32 _Z10stress_adjPfS_S_S_S_S_S_S_S_S_S_S_S_S_S_S_S_S_S_S_S_S_S_S_S_S_S_S_S_S_S_S_S_S_S_S_S_S_S_S_S_S_S_S_S_S_S_S_S_iiiffffi_param_50,
	.param .u32 _Z10stress_adjPfS_S_S_S_S_S_S_S_S_S_S_S_S_S_S_S_S_S_S_S_S_S_S_S_S_S_S_S_S_S_S_S_S_S_S_S_S_S_S_S_S_S_S_S_S_S_S_S_iiiffffi_param_51,
	.param .f32 _Z10stress_adjPfS_S_S_S_S_S_S_S_S_S_S_S_S_S_S_S_S_S_S_S_S_S_S_S_S_S_S_S_S_S_S_S_S_S_S_S_S_S_S_S_S_S_S_S_S_S_S_S_iiiffffi_param_52,
	.param .f32 _Z10stress_adjPfS_S_S_S_S_S_S_S_S_S_S_S_S_S_S_S_S_S_S_S_S_S_S_S_S_S_S_S_S_S_S_S_S_S_S_S_S_S_S_S_S_S_S_S_S_S_S_S_iiiffffi_param_53,
	.param .f32 _Z10stress_adjPfS_S_S_S_S_S_S_S_S_S_S_S_S_S_S_S_S_S_S_S_S_S_S_S_S_S_S_S_S_S_S_S_S_S_S_S_S_S_S_S_S_S_S_S_S_S_S_S_iiiffffi_param_54,
	.param .f32 _Z10stress_adjPfS_S_S_S_S_S_S_S_S_S_S_S_S_S_S_S_S_S_S_S_S_S_S_S_S_S_S_S_S_S_S_S_S_S_S_S_S_S_S_S_S_S_S_S_S_S_S_S_iiiffffi_param_55,
	.param .u32 _Z10stress_adjPfS_S_S_S_S_S_S_S_S_S_S_S_S_S_S_S_S_S_S_S_S_S_S_S_S_S_S_S_S_S_S_S_S_S_S_S_S_S_S_S_S_S_S_S_S_S_S_S_iiiffffi_param_56
)
{
	.reg .pred 	%p<33>;
	.reg .b32 	%r<37>;
	.reg .b32 	%f<322>;
	.reg .b64 	%rd<227>;
	.reg .b64 	%fd<31>;

	ld.param.u64 	%rd68, [_Z10stress_adjPfS_S_S_S_S_S_S_S_S_S_S_S_S_S_S_S_S_S_S_S_S_S_S_S_S_S_S_S_S_S_S_S_S_S_S_S_S_S_S_S_S_S_S_S_S_S_S_S_iiiffffi_param_0];
	ld.param.u64 	%rd69, [_Z10stress_adjPfS_S_S_S_S_S_S_S_S_S_S_S_S_S_S_S_S_S_S_S_S_S_S_S_S_S_S_S_S_S_S_S_S_S_S_S_S_S_S_S_S_S_S_S_S_S_S_S_iiiffffi_param_1];
	ld.param.u64 	%rd70, [_Z10stress_adjPfS_S_S_S_S_S_S_S_S_S_S_S_S_S_S_S_S_S_S_S_S_S_S_S_S_S_S_S_S_S_S_S_S_S_S_S_S_S_S_S_S_S_S_S_S_S_S_S_iiiffffi_param_2];
	ld.param.u64 	%rd27, [_Z10stress_adjPfS_S_S_S_S_S_S_S_S_S_S_S_S_S_S_S_S_S_S_S_S_S_S_S_S_S_S_S_S_S_S_S_S_S_S_S_S_S_S_S_S_S_S_S_S_S_S_S_iiiffffi_param_4];
	ld.param.u64 	%rd29, [_Z10stress_adjPfS_S_S_S_S_S_S_S_S_S_S_S_S_S_S_S_S_S_S_S_S_S_S_S_S_S_S_S_S_S_S_S_S_S_S_S_S_S_S_S_S_S_S_S_S_S_S_S_iiiffffi_param_6];
	ld.param.u64 	%rd30, [_Z10stress_adjPfS_S_S_S_S_S_S_S_S_S_S_S_S_S_S_S_S_S_S_S_S_S_S_S_S_S_S_S_S_S_S_S_S_S_S_S_S_S_S_S_S_S_S_S_S_S_S_S_iiiffffi_param_7];
	ld.param.u64 	%rd31, [_Z10stress_adjPfS_S_S_S_S_S_S_S_S_S_S_S_S_S_S_S_S_S_S_S_S_S_S_S_S_S_S_S_S_S_S_S_S_S_S_S_S_S_S_S_S_S_S_S_S_S_S_S_iiiffffi_param_8];
	ld.param.u64 	%rd33, [_Z10stress_adjPfS_S_S_S_S_S_S_S_S_S_S_S_S_S_S_S_S_S_S_S_S_S_S_S_S_S_S_S_S_S_S_S_S_S_S_S_S_S_S_S_S_S_S_S_S_S_S_S_iiiffffi_param_10];
	ld.param.u64 	%rd34, [_Z10stress_adjPfS_S_S_S_S_S_S_S_S_S_S_S_S_S_S_S_S_S_S_S_S_S_S_S_S_S_S_S_S_S_S_S_S_S_S_S_S_S_S_S_S_S_S_S_S_S_S_S_iiiffffi_param_11];
	ld.param.u64 	%rd35, [_Z10stress_adjPfS_S_S_S_S_S_S_S_S_S_S_S_S_S_S_S_S_S_S_S_S_S_S_S_S_S_S_S_S_S_S_S_S_S_S_S_S_S_S_S_S_S_S_S_S_S_S_S_iiiffffi_param_12];
	ld.param.u64 	%rd36, [_Z10stress_adjPfS_S_S_S_S_S_S_S_S_S_S_S_S_S_S_S_S_S_S_S_S_S_S_S_S_S_S_S_S_S_S_S_S_S_S_S_S_S_S_S_S_S_S_S_S_S_S_S_iiiffffi_param_13];
	ld.param.u64 	%rd37, [_Z10stress_adjPfS_S_S_S_S_S_S_S_S_S_S_S_S_S_S_S_S_S_S_S_S_S_S_S_S_S_S_S_S_S_S_S_S_S_S_S_S_S_S_S_S_S_S_S_S_S_S_S_iiiffffi_param_14];
	ld.param.u64 	%rd38, [_Z10stress_adjPfS_S_S_S_S_S_S_S_S_S_S_S_S_S_S_S_S_S_S_S_S_S_S_S_S_S_S_S_S_S_S_S_S_S_S_S_S_S_S_S_S_S_S_S_S_S_S_S_iiiffffi_param_15];
	ld.param.u64 	%rd39, [_Z10stress_adjPfS_S_S_S_S_S_S_S_S_S_S_S_S_S_S_S_S_S_S_S_S_S_S_S_S_S_S_S_S_S_S_S_S_S_S_S_S_S_S_S_S_S_S_S_S_S_S_S_iiiffffi_param_16];
	ld.param.u64 	%rd40, [_Z10stress_adjPfS_S_S_S_S_S_S_S_S_S_S_S_S_S_S_S_S_S_S_S_S_S_S_S_S_S_S_S_S_S_S_S_S_S_S_S_S_S_S_S_S_S_S_S_S_S_S_S_iiiffffi_param_17];
	ld.param.u64 	%rd41, [_Z10stress_adjPfS_S_S_S_S_S_S_S_S_S_S_S_S_S_S_S_S_S_S_S_S_S_S_S_S_S_S_S_S_S_S_S_S_S_S_S_S_S_S_S_S_S_S_S_S_S_S_S_iiiffffi_param_18];
	ld.param.u64 	%rd42, [_Z10stress_adjPfS_S_S_S_S_S_S_S_S_S_S_S_S_S_S_S_S_S_S_S_S_S_S_S_S_S_S_S_S_S_S_S_S_S_S_S_S_S_S_S_S_S_S_S_S_S_S_S_iiiffffi_param_19];
	ld.param.u64 	%rd43, [_Z10stress_adjPfS_S_S_S_S_S_S_S_S_S_S_S_S_S_S_S_S_S_S_S_S_S_S_S_S_S_S_S_S_S_S_S_S_S_S_S_S_S_S_S_S_S_S_S_S_S_S_S_iiiffffi_param_20];
	ld.param.u64 	%rd44, [_Z10stress_adjPfS_S_S_S_S_S_S_S_S_S_S_S_S_S_S_S_S_S_S_S_S_S_S_S_S_S_S_S_S_S_S_S_S_S_S_S_S_S_S_S_S_S_S_S_S_S_S_S_iiiffffi_param_21];
	ld.param.u64 	%rd45, [_Z10stress_adjPfS_S_S_S_S_S_S_S_S_S_S_S_S_S_S_S_S_S_S_S_S_S_S_S_S_S_S_S_S_S_S_S_S_S_S_S_S_S_S_S_S_S_S_S_S_S_S_S_iiiffffi_param_22];
	ld.param.u64 	%rd46, [_Z10stress_adjPfS_S_S_S_S_S_S_S_S_S_S_S_S_S_S_S_S_S_S_S_S_S_S_S_S_S_S_S_S_S_S_S_S_S_S_S_S_S_S_S_S_S_S_S_S_S_S_S_iiiffffi_param_23];
	ld.param.u64 	%rd47, [_Z10stress_adjPfS_S_S_S_S_S_S_S_S_S_S_S_S_S_S_S_S_S_S_S_S_S_S_S_S_S_S_S_S_S_S_S_S_S_S_S_S_S_S_S_S_S_S_S_S_S_S_S_iiiffffi_param_24];
	ld.param.u64 	%rd48, [_Z10stress_adjPfS_S_S_S_S_S_S_S_S_S_S_S_S_S_S_S_S_S_S_S_S_S_S_S_S_S_S_S_S_S_S_S_S_S_S_S_S_S_S_S_S_S_S_S_S_S_S_S_iiiffffi_param_25];
	ld.param.u64 	%rd49, [_Z10stress_adjPfS_S_S_S_S_S_S_S_S_S_S_S_S_S_S_S_S_S_S_S_S_S_S_S_S_S_S_S_S_S_S_S_S_S_S_S_S_S_S_S_S_S_S_S_S_S_S_S_iiiffffi_param_26];
	ld.param.u64 	%rd71, [_Z10stress_adjPfS_S_S_S_S_S_S_S_S_S_S_S_S_S_S_S_S_S_S_S_S_S_S_S_S_S_S_S_S_S_S_S_S_S_S_S_S_S_S_S_S_S_S_S_S_S_S_S_iiiffffi_param_27];
	ld.param.u64 	%rd72, [_Z10stress_adjPfS_S_S_S_S_S_S_S_S_S_S_S_S_S_S_S_S_S_S_S_S_S_S_S_S_S_S_S_S_S_S_S_S_S_S_S_S_S_S_S_S_S_S_S_S_S_S_S_iiiffffi_param_28];
	ld.param.u64 	%rd73, [_Z10stress_adjPfS_S_S_S_S_S_S_S_S_S_S_S_S_S_S_S_S_S_S_S_S_S_S_S_S_S_S_S_S_S_S_S_S_S_S_S_S_S_S_S_S_S_S_S_S_S_S_S_iiiffffi_param_30];
	ld.param.u64 	%rd50, [_Z10stress_adjPfS_S_S_S_S_S_S_S_S_S_S_S_S_S_S_S_S_S_S_S_S_S_S_S_S_S_S_S_S_S_S_S_S_S_S_S_S_S_S_S_S_S_S_S_S_S_S_S_iiiffffi_param_31];
	ld.param.u64 	%rd51, [_Z10stress_adjPfS_S_S_S_S_S_S_S_S_S_S_S_S_S_S_S_S_S_S_S_S_S_S_S_S_S_S_S_S_S_S_S_S_S_S_S_S_S_S_S_S_S_S_S_S_S_S_S_iiiffffi_param_32];
	ld.param.u64 	%rd52, [_Z10stress_adjPfS_S_S_S_S_S_S_S_S_S_S_S_S_S_S_S_S_S_S_S_S_S_S_S_S_S_S_S_S_S_S_S_S_S_S_S_S_S_S_S_S_S_S_S_S_S_S_S_iiiffffi_param_33];
	ld.param.u64 	%rd53, [_Z10stress_adjPfS_S_S_S_S_S_S_S_S_S_S_S_S_S_S_S_S_S_S_S_S_S_S_S_S_S_S_S_S_S_S_S_S_S_S_S_S_S_S_S_S_S_S_S_S_S_S_S_iiiffffi_param_34];
	ld.param.u64 	%rd55, [_Z10stress_adjPfS_S_S_S_S_S_S_S_S_S_S_S_S_S_S_S_S_S_S_S_S_S_S_S_S_S_S_S_S_S_S_S_S_S_S_S_S_S_S_S_S_S_S_S_S_S_S_S_iiiffffi_param_36];
	ld.param.u64 	%rd57, [_Z10stress_adjPfS_S_S_S_S_S_S_S_S_S_S_S_S_S_S_S_S_S_S_S_S_S_S_S_S_S_S_S_S_S_S_S_S_S_S_S_S_S_S_S_S_S_S_S_S_S_S_S_iiiffffi_param_38];
	ld.param.u64 	%rd58, [_Z10stress_adjPfS_S_S_S_S_S_S_S_S_S_S_S_S_S_S_S_S_S_S_S_S_S_S_S_S_S_S_S_S_S_S_S_S_S_S_S_S_S_S_S_S_S_S_S_S_S_S_S_iiiffffi_param_39];
	ld.param.u64 	%rd59, [_Z10stress_adjPfS_S_S_S_S_S_S_S_S_S_S_S_S_S_S_S_S_S_S_S_S_S_S_S_S_S_S_S_S_S_S_S_S_S_S_S_S_S_S_S_S_S_S_S_S_S_S_S_iiiffffi_param_40];
	ld.param.u64 	%rd61, [_Z10stress_adjPfS_S_S_S_S_S_S_S_S_S_S_S_S_S_S_S_S_S_S_S_S_S_S_S_S_S_S_S_S_S_S_S_S_S_S_S_S_S_S_S_S_S_S_S_S_S_S_S_iiiffffi_param_42];
	ld.param.u64 	%rd62, [_Z10stress_adjPfS_S_S_S_S_S_S_S_S_S_S_S_S_S_S_S_S_S_S_S_S_S_S_S_S_S_S_S_S_S_S_S_S_S_S_S_S_S_S_S_S_S_S_S_S_S_S_S_iiiffffi_param_43];
	ld.param.u64 	%rd63, [_Z10stress_adjPfS_S_S_S_S_S_S_S_S_S_S_S_S_S_S_S_S_S_S_S_S_S_S_S_S_S_S_S_S_S_S_S_S_S_S_S_S_S_S_S_S_S_S_S_S_S_S_S_iiiffffi_param_44];
	ld.param.u64 	%rd64, [_Z10stress_adjPfS_S_S_S_S_S_S_S_S_S_S_S_S_S_S_S_S_S_S_S_S_S_S_S_S_S_S_S_S_S_S_S_S_S_S_S_S_S_S_S_S_S_S_S_S_S_S_S_iiiffffi_param_45];
	ld.param.u64 	%rd65, [_Z10stress_adjPfS_S_S_S_S_S_S_S_S_S_S_S_S_S_S_S_S_S_S_S_S_S_S_S_S_S_S_S_S_S_S_S_S_S_S_S_S_S_S_S_S_S_S_S_S_S_S_S_iiiffffi_param_46];
	ld.param.u64 	%rd66, [_Z10stress_adjPfS_S_S_S_S_S_S_S_S_S_S_S_S_S_S_S_S_S_S_S_S_S_S_S_S_S_S_S_S_S_S_S_S_S_S_S_S_S_S_S_S_S_S_S_S_S_S_S_iiiffffi_param_47];
	ld.param.u64 	%rd67, [_Z10stress_adjPfS_S_S_S_S_S_S_S_S_S_S_S_S_S_S_S_S_S_S_S_S_S_S_S_S_S_S_S_S_S_S_S_S_S_S_S_S_S_S_S_S_S_S_S_S_S_S_S_iiiffffi_param_48];
	ld.param.u32 	%r16, [_Z10stress_adjPfS_S_S_S_S_S_S_S_S_S_S_S_S_S_S_S_S_S_S_S_S_S_S_S_S_S_S_S_S_S_S_S_S_S_S_S_S_S_S_S_S_S_S_S_S_S_S_S_iiiffffi_param_49];
	ld.param.u32 	%r13, [_Z10stress_adjPfS_S_S_S_S_S_S_S_S_S_S_S_S_S_S_S_S_S_S_S_S_S_S_S_S_S_S_S_S_S_S_S_S_S_S_S_S_S_S_S_S_S_S_S_S_S_S_S_iiiffffi_param_50];
	ld.param.u32 	%r14, [_Z10stress_adjPfS_S_S_S_S_S_S_S_S_S_S_S_S_S_S_S_S_S_S_S_S_S_S_S_S_S_S_S_S_S_S_S_S_S_S_S_S_S_S_S_S_S_S_S_S_S_S_S_iiiffffi_param_51];
	ld.param.f32 	%f8, [_Z10stress_adjPfS_S_S_S_S_S_S_S_S_S_S_S_S_S_S_S_S_S_S_S_S_S_S_S_S_S_S_S_S_S_S_S_S_S_S_S_S_S_S_S_S_S_S_S_S_S_S_S_iiiffffi_param_52];
	ld.param.f32 	%f9, [_Z10stress_adjPfS_S_S_S_S_S_S_S_S_S_S_S_S_S_S_S_S_S_S_S_S_S_S_S_S_S_S_S_S_S_S_S_S_S_S_S_S_S_S_S_S_S_S_S_S_S_S_S_iiiffffi_param_53];
	ld.param.f32 	%f10, [_Z10stress_adjPfS_S_S_S_S_S_S_S_S_S_S_S_S_S_S_S_S_S_S_S_S_S_S_S_S_S_S_S_S_S_S_S_S_S_S_S_S_S_S_S_S_S_S_S_S_S_S_S_iiiffffi_param_54];
	ld.param.f32 	%f11, [_Z10stress_adjPfS_S_S_S_S_S_S_S_S_S_S_S_S_S_S_S_S_S_S_S_S_S_S_S_S_S_S_S_S_S_S_S_S_S_S_S_S_S_S_S_S_S_S_S_S_S_S_S_iiiffffi_param_55];
	ld.param.u32 	%r15, [_Z10stress_adjPfS_S_S_S_S_S_S_S_S_S_S_S_S_S_S_S_S_S_S_S_S_S_S_S_S_S_S_S_S_S_S_S_S_S_S_S_S_S_S_S_S_S_S_S_S_S_S_S_iiiffffi_param_56];
	cvta.to.global.u64 	%rd1, %rd70;
	cvta.to.global.u64 	%rd2, %rd69;
	cvta.to.global.u64 	%rd3, %rd68;
	cvta.to.global.u64 	%rd74, %rd73;
	cvta.to.global.u64 	%rd75, %rd72;
	cvta.to.global.u64 	%rd76, %rd71;
	mov.u32 	%r17, %ctaid.x;
	mov.u32 	%r18, %ntid.x;
	mov.u32 	%r19, %tid.x;
	mad.lo.s32 	%r1, %r17, %r18, %r19;
	mov.u32 	%r20, %ctaid.y;
	mov.u32 	%r21, %ntid.y;
	mov.u32 	%r22, %tid.y;
	mad.lo.s32 	%r2, %r20, %r21, %r22;
	mov.u32 	%r23, %ctaid.z;
	mov.u32 	%r24, %ntid.z;
	mov.u32 	%r25, %tid.z;
	mad.lo.s32 	%r26, %r23, %r24, %r25;
	mad.lo.s32 	%r27, %r13, %r2, %r1;
	mad.lo.s32 	%r4, %r27, %r16, %r26;
	mul.wide.s32 	%rd77, %r4, 4;
	add.s64 	%rd78, %rd76, %rd77;
	ld.global.f32 	%f1, [%rd78];
	add.s64 	%rd79, %rd75, %rd77;
	ld.global.f32 	%f2, [%rd79];
	add.s64 	%rd4, %rd74, %rd77;
	ld.global.f32 	%f3, [%rd4];
	setp.lt.u32 	%p7, %r26, 2;
	add.s32 	%r28, %r16, -3;
	setp.gt.s32 	%p8, %r26, %r28;
	or.pred  	%p9, %p7, %p8;
	setp.lt.s32 	%p10, %r1, 2;
	mov.pred 	%p32, 0;
	or.pred  	%p11, %p10, %p9;
	@%p11 bra 	$L__BB0_2;
	add.s32 	%r29, %r13, -3;
	setp.le.s32 	%p32, %r1, %r29;
$L__BB0_2:
	setp.lt.u32 	%p12, %r2, 2;
	not.pred 	%p13, %p32;
	or.pred  	%p14, %p13, %p12;
	add.s32 	%r30, %r14, -3;
	setp.gt.s32 	%p15, %r2, %r30;
	or.pred  	%p16, %p14, %p15;
	@%p16 bra 	$L__BB0_21;
	ld.param.u64 	%rd226, [_Z10stress_adjPfS_S_S_S_S_S_S_S_S_S_S_S_S_S_S_S_S_S_S_S_S_S_S_S_S_S_S_S_S_S_S_S_S_S_S_S_S_S_S_S_S_S_S_S_S_S_S_S_iiiffffi_param_41];
	ld.param.u64 	%rd222, [_Z10stress_adjPfS_S_S_S_S_S_S_S_S_S_S_S_S_S_S_S_S_S_S_S_S_S_S_S_S_S_S_S_S_S_S_S_S_S_S_S_S_S_S_S_S_S_S_S_S_S_S_S_iiiffffi_param_5];
	cvta.to.global.u64 	%rd80, %rd33;
	add.s32 	%r5, %r4, %r16;
	mul.wide.s32 	%rd81, %r5, 4;
	add.s64 	%rd82, %rd80, %rd81;
	ld.global.f32 	%f12, [%rd82];
	mul.wide.s32 	%rd83, %r4, 4;
	add.s64 	%rd84, %rd80, %rd83;
	ld.global.f32 	%f13, [%rd84];
	sub.f32 	%f14, %f12, %f13;
	mul.f32 	%f15, %f14, 0f3F900000;
	shl.b32 	%r6, %r16, 1;
	mul.wide.s32 	%rd5, %r16, 4;
	add.s64 	%rd85, %rd82, %rd5;
	ld.global.f32 	%f16, [%rd85];
	sub.s32 	%r7, %r4, %r16;
	mul.wide.s32 	%rd86, %r7, 4;
	add.s64 	%rd87, %rd80, %rd86;
	ld.global.f32 	%f17, [%rd87];
	sub.f32 	%f18, %f16, %f17;
	mul.f32 	%f19, %f18, 0f3D2AAAAB;
	sub.f32 	%f20, %f19, %f15;
	div.rn.f32 	%f21, %f20, %f10;
	add.s64 	%rd88, %rd3, %rd81;
	ld.global.f32 	%f22, [%rd88];
	add.s64 	%rd6, %rd3, %rd83;
	ld.global.f32 	%f23, [%rd6];
	sub.f32 	%f24, %f22, %f23;
	mul.f32 	%f25, %f24, 0f3F900000;
	add.s64 	%rd89, %rd88, %rd5;
	ld.global.f32 	%f26, [%rd89];
	add.s64 	%rd90, %rd3, %rd86;
	ld.global.f32 	%f27, [%rd90];
	sub.f32 	%f28, %f26, %f27;
	mul.f32 	%f29, %f28, 0f3D2AAAAB;
	sub.f32 	%f30, %f29, %f25;
	div.rn.f32 	%f31, %f30, %f10;
	cvta.to.global.u64 	%rd91, %rd34;
	add.s64 	%rd92, %rd91, %rd83;
	ld.global.f32 	%f32, [%rd92+4];
	ld.global.f32 	%f33, [%rd92];
	sub.f32 	%f34, %f32, %f33;
	mul.f32 	%f35, %f34, 0f3F900000;
	ld.global.f32 	%f36, [%rd92+8];
	ld.global.f32 	%f37, [%rd92+-4];
	sub.f32 	%f38, %f36, %f37;
	mul.f32 	%f39, %f38, 0f3D2AAAAB;
	sub.f32 	%f40, %f39, %f35;
	div.rn.f32 	%f41, %f40, %f9;
	add.s64 	%rd7, %rd2, %rd83;
	ld.global.f32 	%f42, [%rd7+4];
	ld.global.f32 	%f43, [%rd7];
	sub.f32 	%f44, %f42, %f43;
	mul.f32 	%f45, %f44, 0f3F900000;
	ld.global.f32 	%f46, [%rd7+8];
	ld.global.f32 	%f47, [%rd7+-4];
	sub.f32 	%f48, %f46, %f47;
	mul.f32 	%f49, %f48, 0f3D2AAAAB;
	sub.f32 	%f50, %f49, %f45;
	div.rn.f32 	%f51, %f50, %f9;
	cvta.to.global.u64 	%rd93, %rd63;
	mul.wide.s32 	%rd94, %r1, 4;
	add.s64 	%rd8, %rd93, %rd94;
	ld.global.f32 	%f52, [%rd8];
	cvta.to.global.u64 	%rd95, %rd62;
	add.s64 	%rd9, %rd95, %rd94;
	ld.global.f32 	%f53, [%rd9];
	div.rn.f32 	%f54, %f31, %f53;
	mul.f32 	%f55, %f3, %f54;
	mul.f32 	%f56, %f8, %f55;
	fma.rn.f32 	%f57, %f21, %f52, %f56;
	cvta.to.global.u64 	%rd96, %rd226;
	mul.wide.u32 	%rd97, %r26, 4;
	add.s64 	%rd10, %rd96, %rd97;
	ld.global.f32 	%f58, [%rd10];
	fma.rn.f32 	%f59, %f41, %f58, %f57;
	cvta.to.global.u64 	%rd98, %rd59;
	add.s64 	%rd11, %rd98, %rd97;
	ld.global.f32 	%f60, [%rd11];
	div.rn.f32 	%f61, %f51, %f60;
	mul.f32 	%f62, %f3, %f61;
	fma.rn.f32 	%f63, %f8, %f62, %f59;
	cvta.to.global.u64 	%rd99, %rd222;
	add.s64 	%rd12, %rd99, %rd83;
	ld.global.f32 	%f64, [%rd12];
	add.f32 	%f4, %f64, %f63;
	st.global.f32 	[%rd12], %f4;
	setp.lt.s32 	%p17, %r1, %r15;
	not.b32 	%r8, %r15;
	add.s32 	%r31, %r13, %r8;
	setp.gt.s32 	%p18, %r1, %r31;
	or.pred  	%p3, %p17, %p18;
	cvta.to.global.u64 	%rd100, %rd55;
	add.s64 	%rd13, %rd100, %rd94;
	not.pred 	%p19, %p3;
	@%p19 bra 	$L__BB0_5;
	ld.global.f32 	%f65, [%rd13];
	cvta.to.global.u64 	%rd101, %rd42;
	mul.wide.s32 	%rd102, %r4, 4;
	add.s64 	%rd103, %rd101, %rd102;
	ld.global.f32 	%f66, [%rd103];
	mul.f32 	%f67, %f2, %f4;
	mul.f32 	%f68, %f8, %f67;
	fma.rn.f32 	%f69, %f65, %f66, %f68;
	st.global.f32 	[%rd103], %f69;
$L__BB0_5:
	setp.lt.s32 	%p20, %r26, %r15;
	add.s32 	%r32, %r16, %r8;
	setp.gt.s32 	%p21, %r26, %r32;
	or.pred  	%p4, %p20, %p21;
	cvta.to.global.u64 	%rd104, %rd52;
	mul.wide.u32 	%rd105, %r26, 4;
	add.s64 	%rd14, %rd104, %rd105;
	not.pred 	%p22, %p4;
	@%p22 bra 	$L__BB0_7;
	ld.global.f32 	%f70, [%rd14];
	cvta.to.global.u64 	%rd106, %rd44;
	mul.wide.s32 	%rd107, %r4, 4;
	add.s64 	%rd108, %rd106, %rd107;
	ld.global.f32 	%f71, [%rd108];
	ld.global.f32 	%f72, [%rd12];
	mul.f32 	%f73, %f2, %f72;
	mul.f32 	%f74, %f8, %f73;
	fma.rn.f32 	%f75, %f70, %f71, %f74;
	st.global.f32 	[%rd108], %f75;
$L__BB0_7:
	cvta.to.global.u64 	%rd109, %rd37;
	cvta.to.global.u64 	%rd110, %rd36;
	mul.wide.s32 	%rd111, %r5, 4;
	add.s64 	%rd112, %rd110, %rd111;
	ld.global.f32 	%f76, [%rd112];
	mul.wide.s32 	%rd113, %r4, 4;
	add.s64 	%rd114, %rd110, %rd113;
	ld.global.f32 	%f77, [%rd114];
	sub.f32 	%f78, %f76, %f77;
	mul.f32 	%f79, %f78, 0f3F900000;
	add.s64 	%rd115, %rd112, %rd5;
	ld.global.f32 	%f80, [%rd115];
	mul.wide.s32 	%rd116, %r7, 4;
	add.s64 	%rd117, %rd110, %rd116;
	ld.global.f32 	%f81, [%rd117];
	sub.f32 	%f82, %f80, %f81;
	mul.f32 	%f83, %f82, 0f3D2AAAAB;
	sub.f32 	%f84, %f83, %f79;
	div.rn.f32 	%f85, %f84, %f10;
	add.s64 	%rd118, %rd1, %rd111;
	ld.global.f32 	%f86, [%rd118];
	add.s64 	%rd15, %rd1, %rd113;
	ld.global.f32 	%f87, [%rd15];
	sub.f32 	%f88, %f86, %f87;
	mul.f32 	%f89, %f88, 0f3F900000;
	add.s64 	%rd119, %rd118, %rd5;
	ld.global.f32 	%f90, [%rd119];
	add.s64 	%rd120, %rd1, %rd116;
	ld.global.f32 	%f91, [%rd120];
	sub.f32 	%f92, %f90, %f91;
	mul.f32 	%f93, %f92, 0f3D2AAAAB;
	sub.f32 	%f94, %f93, %f89;
	div.rn.f32 	%f95, %f94, %f10;
	mul.lo.s32 	%r33, %r13, %r16;
	add.s32 	%r9, %r4, %r33;
	mul.wide.s32 	%rd121, %r9, 4;
	add.s64 	%rd122, %rd109, %rd121;
	ld.global.f32 	%f96, [%rd122];
	add.s64 	%rd123, %rd109, %rd113;
	ld.global.f32 	%f97, [%rd123];
	sub.f32 	%f98, %f96, %f97;
	mul.f32 	%f99, %f98, 0f3F900000;
	mul.lo.s32 	%r10, %r6, %r13;
	mul.wide.s32 	%rd16, %r10, 4;
	add.s64 	%rd124, %rd123, %rd16;
	ld.global.f32 	%f100, [%rd124];
	sub.s32 	%r11, %r4, %r33;
	mul.wide.s32 	%rd125, %r11, 4;
	add.s64 	%rd126, %rd109, %rd125;
	ld.global.f32 	%f101, [%rd126];
	sub.f32 	%f102, %f100, %f101;
	mul.f32 	%f103, %f102, 0f3D2AAAAB;
	sub.f32 	%f104, %f103, %f99;
	div.rn.f32 	%f105, %f104, %f11;
	mul.wide.s32 	%rd17, %r33, 4;
	add.s64 	%rd127, %rd7, %rd17;
	ld.global.f32 	%f106, [%rd127];
	ld.global.f32 	%f107, [%rd7];
	sub.f32 	%f108, %f106, %f107;
	mul.f32 	%f109, %f108, 0f3F900000;
	add.s64 	%rd128, %rd127, %rd17;
	ld.global.f32 	%f110, [%rd128];
	add.s64 	%rd129, %rd2, %rd125;
	ld.global.f32 	%f111, [%rd129];
	sub.f32 	%f112, %f110, %f111;
	mul.f32 	%f113, %f112, 0f3D2AAAAB;
	sub.f32 	%f114, %f113, %f109;
	div.rn.f32 	%f115, %f114, %f11;
	ld.global.f32 	%f116, [%rd8];
	ld.global.f32 	%f117, [%rd9];
	div.rn.f32 	%f118, %f95, %f117;
	mul.f32 	%f119, %f3, %f118;
	mul.f32 	%f120, %f8, %f119;
	fma.rn.f32 	%f121, %f85, %f116, %f120;
	cvta.to.global.u64 	%rd130, %rd66;
	mul.wide.u32 	%rd131, %r2, 4;
	add.s64 	%rd18, %rd130, %rd131;
	ld.global.f32 	%f122, [%rd18];
	fma.rn.f32 	%f123, %f105, %f122, %f121;
	cvta.to.global.u64 	%rd132, %rd65;
	add.s64 	%rd19, %rd132, %rd131;
	ld.global.f32 	%f124, [%rd19];
	div.rn.f32 	%f125, %f115, %f124;
	mul.f32 	%f126, %f3, %f125;
	fma.rn.f32 	%f127, %f8, %f126, %f123;
	cvta.to.global.u64 	%rd133, %rd30;
	add.s64 	%rd20, %rd133, %rd113;
	ld.global.f32 	%f128, [%rd20];
	add.f32 	%f5, %f128, %f127;
	st.global.f32 	[%rd20], %f5;
	setp.lt.s32 	%p23, %r2, %r15;
	add.s32 	%r34, %r14, %r8;
	setp.gt.s32 	%p24, %r2, %r34;
	or.pred  	%p5, %p23, %p24;
	cvta.to.global.u64 	%rd134, %rd58;
	add.s64 	%rd21, %rd134, %rd131;
	not.pred 	%p25, %p5;
	@%p25 bra 	$L__BB0_9;
	ld.global.f32 	%f129, [%rd21];
	cvta.to.global.u64 	%rd135, %rd46;
	mul.wide.s32 	%rd136, %r4, 4;
	add.s64 	%rd137, %rd135, %rd136;
	ld.global.f32 	%f130, [%rd137];
	mul.f32 	%f131, %f2, %f5;
	mul.f32 	%f132, %f8, %f131;
	fma.rn.f32 	%f133, %f129, %f130, %f132;
	st.global.f32 	[%rd137], %f133;
$L__BB0_9:
	@%p19 bra 	$L__BB0_11;
	ld.global.f32 	%f134, [%rd13];
	cvta.to.global.u64 	%rd138, %rd48;
	mul.wide.s32 	%rd139, %r4, 4;
	add.s64 	%rd140, %rd138, %rd139;
	ld.global.f32 	%f135, [%rd140];
	ld.global.f32 	%f136, [%rd20];
	mul.f32 	%f137, %f2, %f136;
	mul.f32 	%f138, %f8, %f137;
	fma.rn.f32 	%f139, %f134, %f135, %f138;
	st.global.f32 	[%rd140], %f139;
$L__BB0_11:
	cvta.to.global.u64 	%rd141, %rd39;
	mul.wide.s32 	%rd142, %r9, 4;
	add.s64 	%rd143, %rd141, %rd142;
	ld.global.f32 	%f140, [%rd143];
	mul.wide.s32 	%rd144, %r4, 4;
	add.s64 	%rd145, %rd141, %rd144;
	ld.global.f32 	%f141, [%rd145];
	sub.f32 	%f142, %f140, %f141;
	mul.f32 	%f143, %f142, 0f3F900000;
	add.s64 	%rd146, %rd145, %rd16;
	ld.global.f32 	%f144, [%rd146];
	mul.wide.s32 	%rd147, %r11, 4;
	add.s64 	%rd148, %rd141, %rd147;
	ld.global.f32 	%f145, [%rd148];
	sub.f32 	%f146, %f144, %f145;
	mul.f32 	%f147, %f146, 0f3D2AAAAB;
	sub.f32 	%f148, %f147, %f143;
	div.rn.f32 	%f149, %f148, %f11;
	add.s64 	%rd149, %rd6, %rd17;
	ld.global.f32 	%f150, [%rd149];
	ld.global.f32 	%f151, [%rd6];
	sub.f32 	%f152, %f150, %f151;
	mul.f32 	%f153, %f152, 0f3F900000;
	add.s64 	%rd150, %rd149, %rd17;
	ld.global.f32 	%f154, [%rd150];
	add.s64 	%rd151, %rd3, %rd147;
	ld.global.f32 	%f155, [%rd151];
	sub.f32 	%f156, %f154, %f155;
	mul.f32 	%f157, %f156, 0f3D2AAAAB;
	sub.f32 	%f158, %f157, %f153;
	div.rn.f32 	%f159, %f158, %f11;
	cvta.to.global.u64 	%rd152, %rd40;
	add.s64 	%rd153, %rd152, %rd144;
	ld.global.f32 	%f160, [%rd153+4];
	ld.global.f32 	%f161, [%rd153];
	sub.f32 	%f162, %f160, %f161;
	mul.f32 	%f163, %f162, 0f3F900000;
	ld.global.f32 	%f164, [%rd153+8];
	ld.global.f32 	%f165, [%rd153+-4];
	sub.f32 	%f166, %f164, %f165;
	mul.f32 	%f167, %f166, 0f3D2AAAAB;
	sub.f32 	%f168, %f167, %f163;
	div.rn.f32 	%f169, %f168, %f9;
	ld.global.f32 	%f170, [%rd15+4];
	ld.global.f32 	%f171, [%rd15];
	sub.f32 	%f172, %f170, %f171;
	mul.f32 	%f173, %f172, 0f3F900000;
	ld.global.f32 	%f174, [%rd15+8];
	ld.global.f32 	%f175, [%rd15+-4];
	sub.f32 	%f176, %f174, %f175;
	mul.f32 	%f177, %f176, 0f3D2AAAAB;
	sub.f32 	%f178, %f177, %f173;
	div.rn.f32 	%f179, %f178, %f9;
	ld.global.f32 	%f180, [%rd18];
	ld.global.f32 	%f181, [%rd19];
	div.rn.f32 	%f182, %f159, %f181;
	mul.f32 	%f183, %f3, %f182;
	mul.f32 	%f184, %f8, %f183;
	fma.rn.f32 	%f185, %f149, %f180, %f184;
	ld.global.f32 	%f186, [%rd10];
	fma.rn.f32 	%f187, %f169, %f186, %f185;
	ld.global.f32 	%f188, [%rd11];
	div.rn.f32 	%f189, %f179, %f188;
	mul.f32 	%f190, %f3, %f189;
	fma.rn.f32 	%f191, %f8, %f190, %f187;
	cvta.to.global.u64 	%rd154, %rd31;
	add.s64 	%rd22, %rd154, %rd144;
	ld.global.f32 	%f192, [%rd22];
	add.f32 	%f6, %f192, %f191;
	st.global.f32 	[%rd22], %f6;
	@%p25 bra 	$L__BB0_13;
	ld.global.f32 	%f193, [%rd21];
	cvta.to.global.u64 	%rd155, %rd43;
	add.s64 	%rd157, %rd155, %rd144;
	ld.global.f32 	%f194, [%rd157];
	mul.f32 	%f195, %f2, %f6;
	mul.f32 	%f196, %f8, %f195;
	fma.rn.f32 	%f197, %f193, %f194, %f196;
	st.global.f32 	[%rd157], %f197;
$L__BB0_13:
	@%p22 bra 	$L__BB0_15;
	ld.global.f32 	%f198, [%rd14];
	cvta.to.global.u64 	%rd158, %rd47;
	add.s64 	%rd160, %rd158, %rd144;
	ld.global.f32 	%f199, [%rd160];
	ld.global.f32 	%f200, [%rd22];
	mul.f32 	%f201, %f2, %f200;
	mul.f32 	%f202, %f8, %f201;
	fma.rn.f32 	%f203, %f198, %f199, %f202;
	st.global.f32 	[%rd160], %f203;
$L__BB0_15:
	ld.param.u64 	%rd225, [_Z10stress_adjPfS_S_S_S_S_S_S_S_S_S_S_S_S_S_S_S_S_S_S_S_S_S_S_S_S_S_S_S_S_S_S_S_S_S_S_S_S_S_S_S_S_S_S_S_S_S_S_S_iiiffffi_param_37];
	ld.param.u64 	%rd224, [_Z10stress_adjPfS_S_S_S_S_S_S_S_S_S_S_S_S_S_S_S_S_S_S_S_S_S_S_S_S_S_S_S_S_S_S_S_S_S_S_S_S_S_S_S_S_S_S_S_S_S_S_S_iiiffffi_param_35];
	ld.param.u64 	%rd223, [_Z10stress_adjPfS_S_S_S_S_S_S_S_S_S_S_S_S_S_S_S_S_S_S_S_S_S_S_S_S_S_S_S_S_S_S_S_S_S_S_S_S_S_S_S_S_S_S_S_S_S_S_S_iiiffffi_param_9];
	ld.param.u64 	%rd221, [_Z10stress_adjPfS_S_S_S_S_S_S_S_S_S_S_S_S_S_S_S_S_S_S_S_S_S_S_S_S_S_S_S_S_S_S_S_S_S_S_S_S_S_S_S_S_S_S_S_S_S_S_S_iiiffffi_param_3];
	cvta.to.global.u64 	%rd161, %rd38;
	cvta.to.global.u64 	%rd162, %rd35;
	add.s64 	%rd164, %rd162, %rd144;
	ld.global.f32 	%f204, [%rd164];
	mul.wide.s32 	%rd165, %r7, 4;
	add.s64 	%rd166, %rd162, %rd165;
	ld.global.f32 	%f205, [%rd166];
	sub.f32 	%f206, %f204, %f205;
	mul.f32 	%f207, %f206, 0f3F900000;
	mul.wide.s32 	%rd167, %r6, 4;
	add.s64 	%rd168, %rd166, %rd167;
	ld.global.f32 	%f208, [%rd168];
	sub.s32 	%r35, %r4, %r6;
	mul.wide.s32 	%rd169, %r35, 4;
	add.s64 	%rd170, %rd162, %rd169;
	ld.global.f32 	%f209, [%rd170];
	sub.f32 	%f210, %f208, %f209;
	mul.f32 	%f211, %f210, 0f3D2AAAAB;
	sub.f32 	%f212, %f211, %f207;
	div.rn.f32 	%f213, %f212, %f10;
	ld.global.f32 	%f214, [%rd7];
	add.s64 	%rd171, %rd2, %rd165;
	ld.global.f32 	%f215, [%rd171];
	sub.f32 	%f216, %f214, %f215;
	mul.f32 	%f217, %f216, 0f3F900000;
	add.s64 	%rd172, %rd171, %rd167;
	ld.global.f32 	%f218, [%rd172];
	add.s64 	%rd173, %rd2, %rd169;
	ld.global.f32 	%f219, [%rd173];
	sub.f32 	%f220, %f218, %f219;
	mul.f32 	%f221, %f220, 0f3D2AAAAB;
	sub.f32 	%f222, %f221, %f217;
	div.rn.f32 	%f223, %f222, %f10;
	cvta.to.global.u64 	%rd174, %rd223;
	add.s64 	%rd175, %rd174, %rd144;
	ld.global.f32 	%f224, [%rd175];
	ld.global.f32 	%f225, [%rd175+-4];
	sub.f32 	%f226, %f224, %f225;
	mul.f32 	%f227, %f226, 0f3F900000;
	ld.global.f32 	%f228, [%rd175+4];
	ld.global.f32 	%f229, [%rd175+-8];
	sub.f32 	%f230, %f228, %f229;
	mul.f32 	%f231, %f230, 0f3D2AAAAB;
	sub.f32 	%f232, %f231, %f227;
	div.rn.f32 	%f233, %f232, %f9;
	ld.global.f32 	%f234, [%rd6];
	ld.global.f32 	%f235, [%rd6+-4];
	sub.f32 	%f236, %f234, %f235;
	mul.f32 	%f237, %f236, 0f3F900000;
	ld.global.f32 	%f238, [%rd6+4];
	ld.global.f32 	%f239, [%rd6+-8];
	sub.f32 	%f240, %f238, %f239;
	mul.f32 	%f241, %f240, 0f3D2AAAAB;
	sub.f32 	%f242, %f241, %f237;
	div.rn.f32 	%f243, %f242, %f9;
	add.s64 	%rd176, %rd161, %rd144;
	ld.global.f32 	%f244, [%rd176];
	add.s64 	%rd178, %rd161, %rd147;
	ld.global.f32 	%f245, [%rd178];
	sub.f32 	%f246, %f244, %f245;
	mul.f32 	%f247, %f246, 0f3F900000;
	add.s64 	%rd179, %rd178, %rd16;
	ld.global.f32 	%f248, [%rd179];
	sub.s32 	%r36, %r4, %r10;
	mul.wide.s32 	%rd180, %r36, 4;
	add.s64 	%rd181, %rd161, %rd180;
	ld.global.f32 	%f249, [%rd181];
	sub.f32 	%f250, %f248, %f249;
	mul.f32 	%f251, %f250, 0f3D2AAAAB;
	sub.f32 	%f252, %f251, %f247;
	div.rn.f32 	%f253, %f252, %f11;
	ld.global.f32 	%f254, [%rd15];
	add.s64 	%rd182, %rd1, %rd147;
	ld.global.f32 	%f255, [%rd182];
	sub.f32 	%f256, %f254, %f255;
	mul.f32 	%f257, %f256, 0f3F900000;
	add.s64 	%rd183, %rd182, %rd16;
	ld.global.f32 	%f258, [%rd183];
	add.s64 	%rd184, %rd1, %rd180;
	ld.global.f32 	%f259, [%rd184];
	sub.f32 	%f260, %f258, %f259;
	mul.f32 	%f261, %f260, 0f3D2AAAAB;
	sub.f32 	%f262, %f261, %f257;
	div.rn.f32 	%f263, %f262, %f11;
	cvta.to.global.u64 	%rd185, %rd224;
	mul.wide.s32 	%rd186, %r1, 4;
	add.s64 	%rd187, %rd185, %rd186;
	ld.global.f32 	%f264, [%rd187];
	ld.global.f32 	%f265, [%rd4];
	mul.f32 	%f266, %f223, %f265;
	cvta.to.global.u64 	%rd188, %rd53;
	add.s64 	%rd189, %rd188, %rd186;
	ld.global.f32 	%f267, [%rd189];
	div.rn.f32 	%f268, %f266, %f267;
	mul.f32 	%f269, %f8, %f268;
	fma.rn.f32 	%f270, %f213, %f264, %f269;
	cvta.to.global.u64 	%rd190, %rd27;
	add.s64 	%rd23, %rd190, %rd144;
	ld.global.f32 	%f271, [%rd23];
	add.f32 	%f272, %f271, %f270;
	st.global.f32 	[%rd23], %f272;
	cvta.to.global.u64 	%rd191, %rd51;
	mul.wide.u32 	%rd192, %r26, 4;
	add.s64 	%rd193, %rd191, %rd192;
	ld.global.f32 	%f273, [%rd193];
	ld.global.f32 	%f274, [%rd4];
	mul.f32 	%f275, %f243, %f274;
	cvta.to.global.u64 	%rd194, %rd50;
	add.s64 	%rd195, %rd194, %rd192;
	ld.global.f32 	%f276, [%rd195];
	div.rn.f32 	%f277, %f275, %f276;
	mul.f32 	%f278, %f8, %f277;
	fma.rn.f32 	%f279, %f233, %f273, %f278;
	cvta.to.global.u64 	%rd196, %rd221;
	add.s64 	%rd24, %rd196, %rd144;
	ld.global.f32 	%f280, [%rd24];
	add.f32 	%f281, %f280, %f279;
	st.global.f32 	[%rd24], %f281;
	cvta.to.global.u64 	%rd197, %rd57;
	mul.wide.u32 	%rd198, %r2, 4;
	add.s64 	%rd199, %rd197, %rd198;
	ld.global.f32 	%f282, [%rd199];
	ld.global.f32 	%f283, [%rd4];
	mul.f32 	%f284, %f263, %f283;
	cvta.to.global.u64 	%rd200, %rd225;
	add.s64 	%rd201, %rd200, %rd198;
	ld.global.f32 	%f285, [%rd201];
	div.rn.f32 	%f286, %f284, %f285;
	mul.f32 	%f287, %f8, %f286;
	fma.rn.f32 	%f288, %f253, %f282, %f287;
	cvta.to.global.u64 	%rd202, %rd29;
	add.s64 	%rd25, %rd202, %rd144;
	ld.global.f32 	%f289, [%rd25];
	add.f32 	%f7, %f289, %f288;
	st.global.f32 	[%rd25], %f7;
	@%p19 bra 	$L__BB0_17;
	cvta.to.global.u64 	%rd203, %rd64;
	add.s64 	%rd205, %rd203, %rd186;
	ld.global.f32 	%f290, [%rd205];
	cvta.to.global.u64 	%rd206, %rd45;
	add.s64 	%rd208, %rd206, %rd144;
	ld.global.f32 	%f291, [%rd208];
	ld.global.f32 	%f292, [%rd24];
	mul.f32 	%f293, %f1, %f292;
	mul.f32 	%f294, %f8, %f293;
	fma.rn.f32 	%f295, %f290, %f291, %f294;
	cvt.f64.f32 	%fd1, %f295;
	cvt.f64.f32 	%fd2, %f1;
	cvt.f64.f32 	%fd3, %f2;
	fma.rn.f64 	%fd4, %fd3, 0d4000000000000000, %fd2;
	ld.global.f32 	%f296, [%rd23];
	cvt.f64.f32 	%fd5, %f296;
	mul.f64 	%fd6, %fd4, %fd5;
	cvt.f64.f32 	%fd7, %f8;
	fma.rn.f64 	%fd8, %fd6, %fd7, %fd1;
	mul.f32 	%f297, %f1, %f7;
	mul.f32 	%f298, %f8, %f297;
	cvt.f64.f32 	%fd9, %f298;
	add.f64 	%fd10, %fd8, %fd9;
	cvt.rn.f32.f64 	%f299, %fd10;
	st.global.f32 	[%rd208], %f299;
$L__BB0_17:
	@%p22 bra 	$L__BB0_19;
	cvta.to.global.u64 	%rd209, %rd61;
	add.s64 	%rd211, %rd209, %rd192;
	ld.global.f32 	%f300, [%rd211];
	cvta.to.global.u64 	%rd212, %rd41;
	add.s64 	%rd214, %rd212, %rd144;
	ld.global.f32 	%f301, [%rd214];
	mul.f32 	%f302, %f300, %f301;
	cvt.f64.f32 	%fd11, %f302;
	cvt.f64.f32 	%fd12, %f1;
	cvt.f64.f32 	%fd13, %f2;
	fma.rn.f64 	%fd14, %fd13, 0d4000000000000000, %fd12;
	ld.global.f32 	%f303, [%rd24];
	cvt.f64.f32 	%fd15, %f303;
	mul.f64 	%fd16, %fd14, %fd15;
	cvt.f64.f32 	%fd17, %f8;
	fma.rn.f64 	%fd18, %fd16, %fd17, %fd11;
	ld.global.f32 	%f304, [%rd23];
	mul.f32 	%f305, %f1, %f304;
	mul.f32 	%f306, %f8, %f305;
	cvt.f64.f32 	%fd19, %f306;
	add.f64 	%fd20, %fd18, %fd19;
	ld.global.f32 	%f307, [%rd25];
	mul.f32 	%f308, %f1, %f307;
	mul.f32 	%f309, %f8, %f308;
	cvt.f64.f32 	%fd21, %f309;
	add.f64 	%fd22, %fd20, %fd21;
	cvt.rn.f32.f64 	%f310, %fd22;
	st.global.f32 	[%rd214], %f310;
$L__BB0_19:
	@%p25 bra 	$L__BB0_21;
	cvta.to.global.u64 	%rd215, %rd67;
	add.s64 	%rd217, %rd215, %rd198;
	ld.global.f32 	%f311, [%rd217];
	cvta.to.global.u64 	%rd218, %rd49;
	add.s64 	%rd220, %rd218, %rd144;
	ld.global.f32 	%f312, [%rd220];
	ld.global.f32 	%f313, [%rd24];
	mul.f32 	%f314, %f1, %f313;
	mul.f32 	%f315, %f8, %f314;
	fma.rn.f32 	%f316, %f311, %f312, %f315;
	ld.global.f32 	%f317, [%rd23];
	mul.f32 	%f318, %f1, %f317;
	fma.rn.f32 	%f319, %f8, %f318, %f316;
	cvt.f64.f32 	%fd23, %f319;
	cvt.f64.f32 	%fd24, %f1;
	cvt.f64.f32 	%fd25, %f2;
	fma.rn.f64 	%fd26, %fd25, 0d4000000000000000, %fd24;
	ld.global.f32 	%f320, [%rd25];
	cvt.f64.f32 	%fd27, %f320;
	mul.f64 	%fd28, %fd26, %fd27;
	cvt.f64.f32 	%fd29, %f8;
	fma.rn.f64 	%fd30, %fd28, %fd29, %fd23;
	cvt.rn.f32.f64 	%f321, %fd30;
	st.global.f32 	[%rd220], %f321;
$L__BB0_21:
	ret;

}


// ===== COMPILED SASS (sm_100) =====

	.target	sm_100

	.elftype	@"ET_EXEC"


//--------------------- .note.nv.tkinfo           --------------------------
	.section	.note.nv.tkinfo,"",@"SHT_NOTE"
	.sectionflags	@"SHF_NOTE_NV_TKINFO"
	.tkinfo
        /*0018*/ 	.word	0x00000002
        /*0030*/ 	.string	""
        /*0030*/ 	.string	"ptxas"
        /*0030*/ 	.string	"Cuda compilation tools, release 13.0, V13.0.88"
        /*0030*/ 	.string	"Build cuda_13.0.r13.0/compiler.36424714_0"
        /*0030*/ 	.string	"-arch sm_100 -m 64 "



//--------------------- .note.nv.cuinfo           --------------------------
	.section	.note.nv.cuinfo,"",@"SHT_NOTE"
	.sectionflags	@"SHF_NOTE_NV_CUINFO"
        /*0018*/ 	.short	0x0002
        /*001a*/ 	.short	0x0064
        /*001c*/ 	.short	0x0082
	.zero		2


//--------------------- .nv.info                  --------------------------
	.section	.nv.info,"",@"SHT_CUDA_INFO"
	.align	4


	//----- nvinfo : EIATTR_REGCOUNT
	.align		4
        /*0000*/ 	.byte	0x04, 0x2f
        /*0002*/ 	.short	(.L_1 - .L_0)
	.align		4
.L_0:
        /*0004*/ 	.word	index@(_Z10stress_adjPfS_S_S_S_S_S_S_S_S_S_S_S_S_S_S_S_S_S_S_S_S_S_S_S_S_S_S_S_S_S_S_S_S_S_S_S_S_S_S_S_S_S_S_S_S_S_S_S_iiiffffi)
        /*0008*/ 	.word	0x00000030


	//----- nvinfo : EIATTR_FRAME_SIZE
	.align		4
.L_1:
        /*000c*/ 	.byte	0x04, 0x11
        /*000e*/ 	.short	(.L_3 - .L_2)
	.align		4
.L_2:
        /*0010*/ 	.word	index@($__internal_0_$__cuda_sm3x_div_rn_noftz_f32_slowpath)
        /*0014*/ 	.word	0x00000000


	//----- nvinfo : EIATTR_FRAME_SIZE
	.align		4
.L_3:
        /*0018*/ 	.byte	0x04, 0x11
        /*001a*/ 	.short	(.L_5 - .L_4)
	.align		4
.L_4:
        /*001c*/ 	.word	index@(_Z10stress_adjPfS_S_S_S_S_S_S_S_S_S_S_S_S_S_S_S_S_S_S_S_S_S_S_S_S_S_S_S_S_S_S_S_S_S_S_S_S_S_S_S_S_S_S_S_S_S_S_S_iiiffffi)
        /*0020*/ 	.word	0x00000000


	//----- nvinfo : EIATTR_MIN_STACK_SIZE
	.align		4
.L_5:
        /*0024*/ 	.byte	0x04, 0x12
        /*0026*/ 	.short	(.L_7 - .L_6)
	.align		4
.L_6:
        /*0028*/ 	.word	index@(_Z10stress_adjPfS_S_S_S_S_S_S_S_S_S_S_S_S_S_S_S_S_S_S_S_S_S_S_S_S_S_S_S_S_S_S_S_S_S_S_S_S_S_S_S_S_S_S_S_S_S_S_S_iiiffffi)
        /*002c*/ 	.word	0x00000000
.L_7:


//--------------------- .nv.compat                --------------------------
	.section	.nv.compat,"",@"SHT_CUDA_COMPAT_INFO"
	.align	4
        /*0000*/ 	.byte	0x02, 0x09, 0x00, 0x00, 0x02, 0x02, 0x01, 0x00, 0x02, 0x05, 0x05, 0x00, 0x03, 0x07, 0x01, 0x01
        /*0010*/ 	.byte	0x02, 0x03, 0x00, 0x00, 0x02, 0x06, 0x01, 0x00, 0x04, 0x0b, 0x08, 0x00, 0x01, 0x00, 0x00, 0x00
        /*0020*/ 	.byte	0x00, 0x00, 0x00, 0x00


//--------------------- .nv.info._Z10stress_adjPfS_S_S_S_S_S_S_S_S_S_S_S_S_S_S_S_S_S_S_S_S_S_S_S_S_S_S_S_S_S_S_S_S_S_S_S_S_S_S_S_S_S_S_S_S_S_S_S_iiiffffi --------------------------
	.section	.nv.info._Z10stress_adjPfS_S_S_S_S_S_S_S_S_S_S_S_S_S_S_S_S_S_S_S_S_S_S_S_S_S_S_S_S_S_S_S_S_S_S_S_S_S_S_S_S_S_S_S_S_S_S_S_iiiffffi,"",@"SHT_CUDA_INFO"
	.sectionflags	@""
	.align	4


	//----- nvinfo : EIATTR_CUDA_API_VERSION
	.align		4
        /*0000*/ 	.byte	0x04, 0x37
        /*0002*/ 	.short	(.L_9 - .L_8)
.L_8:
        /*0004*/ 	.word	0x00000082


	//----- nvinfo : EIATTR_KPARAM_INFO
	.align		4
.L_9:
        /*0008*/ 	.byte	0x04, 0x17
        /*000a*/ 	.short	(.L_11 - .L_10)
.L_10:
        /*000c*/ 	.word	0x00000000
        /*0010*/ 	.short	0x0038
        /*0012*/ 	.short	0x01a4
        /*0014*/ 	.byte	0x00, 0xf0, 0x11, 0x00


	//----- nvinfo : EIATTR_KPARAM_INFO
	.align		4
.L_11:
        /*0018*/ 	.byte	0x04, 0x17
        /*001a*/ 	.short	(.L_13 - .L_12)
.L_12:
        /*001c*/ 	.word	0x00000000
        /*0020*/ 	.short	0x0037
        /*0022*/ 	.short	0x01a0
        /*0024*/ 	.byte	0x00, 0xf0, 0x11, 0x00


	//----- nvinfo : EIATTR_KPARAM_INFO
	.align		4
.L_13:
        /*0028*/ 	.byte	0x04, 0x17
        /*002a*/ 	.short	(.L_15 - .L_14)
.L_14:
        /*002c*/ 	.word	0x00000000
        /*0030*/ 	.short	0x0036
        /*0032*/ 	.short	0x019c
        /*0034*/ 	.byte	0x00, 0xf0, 0x11, 0x00


	//----- nvinfo : EIATTR_KPARAM_INFO
	.align		4
.L_15:
        /*0038*/ 	.byte	0x04, 0x17
        /*003a*/ 	.short	(.L_17 - .L_16)
.L_16:
        /*003c*/ 	.word	0x00000000
        /*0040*/ 	.short	0x0035
        /*0042*/ 	.short	0x0198
        /*0044*/ 	.byte	0x00, 0xf0, 0x11, 0x00


	//----- nvinfo : EIATTR_KPARAM_INFO
	.align		4
.L_17:
        /*0048*/ 	.byte	0x04, 0x17
        /*004a*/ 	.short	(.L_19 - .L_18)
.L_18:
        /*004c*/ 	.word	0x00000000
        /*0050*/ 	.short	0x0034
        /*0052*/ 	.short	0x0194
        /*0054*/ 	.byte	0x00, 0xf0, 0x11, 0x00


	//----- nvinfo : EIATTR_KPARAM_INFO
	.align		4
.L_19:
        /*0058*/ 	.byte	0x04, 0x17
        /*005a*/ 	.short	(.L_21 - .L_20)
.L_20:
        /*005c*/ 	.word	0x00000000
        /*0060*/ 	.short	0x0033
        /*0062*/ 	.short	0x0190
        /*0064*/ 	.byte	0x00, 0xf0, 0x11, 0x00


	//----- nvinfo : EIATTR_KPARAM_INFO
	.align		4
.L_21:
        /*0068*/ 	.byte	0x04, 0x17
        /*006a*/ 	.short	(.L_23 - .L_22)
.L_22:
        /*006c*/ 	.word	0x00000000
        /*0070*/ 	.short	0x0032
        /*0072*/ 	.short	0x018c
        /*0074*/ 	.byte	0x00, 0xf0, 0x11, 0x00


	//----- nvinfo : EIATTR_KPARAM_INFO
	.align		4
.L_23:
        /*0078*/ 	.byte	0x04, 0x17
        /*007a*/ 	.short	(.L_25 - .L_24)
.L_24:
        /*007c*/ 	.word	0x00000000
        /*0080*/ 	.short	0x0031
        /*0082*/ 	.short	0x0188
        /*0084*/ 	.byte	0x00, 0xf0, 0x11, 0x00


	//----- nvinfo : EIATTR_KPARAM_INFO
	.align		4
.L_25:
        /*0088*/ 	.byte	0x04, 0x17
        /*008a*/ 	.short	(.L_27 - .L_26)
.L_26:
        /*008c*/ 	.word	0x00000000
        /*0090*/ 	.short	0x0030
        /*0092*/ 	.short	0x0180
        /*0094*/ 	.byte	0x00, 0xf5, 0x21, 0x00


	//----- nvinfo : EIATTR_KPARAM_INFO
	.align		4
.L_27:
        /*0098*/ 	.byte	0x04, 0x17
        /*009a*/ 	.short	(.L_29 - .L_28)
.L_28:
        /*009c*/ 	.word	0x00000000
        /*00a0*/ 	.short	0x002f
        /*00a2*/ 	.short	0x0178
        /*00a4*/ 	.byte	0x00, 0xf5, 0x21, 0x00


	//----- nvinfo : EIATTR_KPARAM_INFO
	.align		4
.L_29:
        /*00a8*/ 	.byte	0x04, 0x17
        /*00aa*/ 	.short	(.L_31 - .L_30)
.L_30:
        /*00ac*/ 	.word	0x00000000
        /*00b0*/ 	.short	0x002e
        /*00b2*/ 	.short	0x0170
        /*00b4*/ 	.byte	0x00, 0xf5, 0x21, 0x00


	//----- nvinfo : EIATTR_KPARAM_INFO
	.align		4
.L_31:
        /*00b8*/ 	.byte	0x04, 0x17
        /*00ba*/ 	.short	(.L_33 - .L_32)
.L_32:
        /*00bc*/ 	.word	0x00000000
        /*00c0*/ 	.short	0x002d
        /*00c2*/ 	.short	0x0168
        /*00c4*/ 	.byte	0x00, 0xf5, 0x21, 0x00


	//----- nvinfo : EIATTR_KPARAM_INFO
	.align		4
.L_33:
        /*00c8*/ 	.byte	0x04, 0x17
        /*00ca*/ 	.short	(.L_35 - .L_34)
.L_34:
        /*00cc*/ 	.word	0x00000000
        /*00d0*/ 	.short	0x002c
        /*00d2*/ 	.short	0x0160
        /*00d4*/ 	.byte	0x00, 0xf5, 0x21, 0x00


	//----- nvinfo : EIATTR_KPARAM_INFO
	.align		4
.L_35:
        /*00d8*/ 	.byte	0x04, 0x17
        /*00da*/ 	.short	(.L_37 - .L_36)
.L_36:
        /*00dc*/ 	.word	0x00000000
        /*00e0*/ 	.short	0x002b
        /*00e2*/ 	.short	0x0158
        /*00e4*/ 	.byte	0x00, 0xf5, 0x21, 0x00


	//----- nvinfo : EIATTR_KPARAM_INFO
	.align		4
.L_37:
        /*00e8*/ 	.byte	0x04, 0x17
        /*00ea*/ 	.short	(.L_39 - .L_38)
.L_38:
        /*00ec*/ 	.word	0x00000000
        /*00f0*/ 	.short	0x002a
        /*00f2*/ 	.short	0x0150
        /*00f4*/ 	.byte	0x00, 0xf5, 0x21, 0x00


	//----- nvinfo : EIATTR_KPARAM_INFO
	.align		4
.L_39:
        /*00f8*/ 	.byte	0x04, 0x17
        /*00fa*/ 	.short	(.L_41 - .L_40)
.L_40:
        /*00fc*/ 	.word	0x00000000
        /*0100*/ 	.short	0x0029
        /*0102*/ 	.short	0x0148
        /*0104*/ 	.byte	0x00, 0xf5, 0x21, 0x00


	//----- nvinfo : EIATTR_KPARAM_INFO
	.align		4
.L_41:
        /*0108*/ 	.byte	0x04, 0x17
        /*010a*/ 	.short	(.L_43 - .L_42)
.L_42:
        /*010c*/ 	.word	0x00000000
        /*0110*/ 	.short	0x0028
        /*0112*/ 	.short	0x0140
        /*0114*/ 	.byte	0x00, 0xf5, 0x21, 0x00


	//----- nvinfo : EIATTR_KPARAM_INFO
	.align		4
.L_43:
        /*0118*/ 	.byte	0x04, 0x17
        /*011a*/ 	.short	(.L_45 - .L_44)
.L_44:
        /*011c*/ 	.word	0x00000000
        /*0120*/ 	.short	0x0027
        /*0122*/ 	.short	0x0138
        /*0124*/ 	.byte	0x00, 0xf5, 0x21, 0x00


	//----- nvinfo : EIATTR_KPARAM_INFO
	.align		4
.L_45:
        /*0128*/ 	.byte	0x04, 0x17
        /*012a*/ 	.short	(.L_47 - .L_46)
.L_46:
        /*012c*/ 	.word	0x00000000
        /*0130*/ 	.short	0x0026
        /*0132*/ 	.short	0x0130
        /*0134*/ 	.byte	0x00, 0xf5, 0x21, 0x00


	//----- nvinfo : EIATTR_KPARAM_INFO
	.align		4
.L_47:
        /*0138*/ 	.byte	0x04, 0x17
        /*013a*/ 	.short	(.L_49 - .L_48)
.L_48:
        /*013c*/ 	.word	0x00000000
        /*0140*/ 	.short	0x0025
        /*0142*/ 	.short	0x0128
        /*0144*/ 	.byte	0x00, 0xf5, 0x21, 0x00


	//----- nvinfo : EIATTR_KPARAM_INFO
	.align		4
.L_49:
        /*0148*/ 	.byte	0x04, 0x17
        /*014a*/ 	.short	(.L_51 - .L_50)
.L_50:
        /*014c*/ 	.word	0x00000000
        /*0150*/ 	.short	0x0024
        /*0152*/ 	.short	0x0120
        /*0154*/ 	.byte	0x00, 0xf5, 0x21, 0x00


	//----- nvinfo : EIATTR_KPARAM_INFO
	.align		4
.L_51:
        /*0158*/ 	.byte	0x04, 0x17
        /*015a*/ 	.short	(.L_53 - .L_52)
.L_52:
        /*015c*/ 	.word	0x00000000
        /*0160*/ 	.short	0x0023
        /*0162*/ 	.short	0x0118
        /*0164*/ 	.byte	0x00, 0xf5, 0x21, 0x00


	//----- nvinfo : EIATTR_KPARAM_INFO
	.align		4
.L_53:
        /*0168*/ 	.byte	0x04, 0x17
        /*016a*/ 	.short	(.L_55 - .L_54)
.L_54:
        /*016c*/ 	.word	0x00000000
        /*0170*/ 	.short	0x0022
        /*0172*/ 	.short	0x0110
        /*0174*/ 	.byte	0x00, 0xf5, 0x21, 0x00


	//----- nvinfo : EIATTR_KPARAM_INFO
	.align		4
.L_55:
        /*0178*/ 	.byte	0x04, 0x17
        /*017a*/ 	.short	(.L_57 - .L_56)
.L_56:
        /*017c*/ 	.word	0x00000000
        /*0180*/ 	.short	0x0021
        /*0182*/ 	.short	0x0108
        /*0184*/ 	.byte	0x00, 0xf5, 0x21, 0x00


	//----- nvinfo : EIATTR_KPARAM_INFO
	.align		4
.L_57:
        /*0188*/ 	.byte	0x04, 0x17
        /*018a*/ 	.short	(.L_59 - .L_58)
.L_58:
        /*018c*/ 	.word	0x00000000
        /*0190*/ 	.short	0x0020
        /*0192*/ 	.short	0x0100
        /*0194*/ 	.byte	0x00, 0xf5, 0x21, 0x00


	//----- nvinfo : EIATTR_KPARAM_INFO
	.align		4
.L_59:
        /*0198*/ 	.byte	0x04, 0x17
        /*019a*/ 	.short	(.L_61 - .L_60)
.L_60:
        /*019c*/ 	.word	0x00000000
        /*01a0*/ 	.short	0x001f
        /*01a2*/ 	.short	0x00f8
        /*01a4*/ 	.byte	0x00, 0xf5, 0x21, 0x00


	//----- nvinfo : EIATTR_KPARAM_INFO
	.align		4
.L_61:
        /*01a8*/ 	.byte	0x04, 0x17
        /*01aa*/ 	.short	(.L_63 - .L_62)
.L_62:
        /*01ac*/ 	.word	0x00000000
        /*01b0*/ 	.short	0x001e
        /*01b2*/ 	.short	0x00f0
        /*01b4*/ 	.byte	0x00, 0xf5, 0x21, 0x00


	//----- nvinfo : EIATTR_KPARAM_INFO
	.align		4
.L_63:
        /*01b8*/ 	.byte	0x04, 0x17
        /*01ba*/ 	.short	(.L_65 - .L_64)
.L_64:
        /*01bc*/ 	.word	0x00000000
        /*01c0*/ 	.short	0x001d
        /*01c2*/ 	.short	0x00e8
        /*01c4*/ 	.byte	0x00, 0xf5, 0x21, 0x00


	//----- nvinfo : EIATTR_KPARAM_INFO
	.align		4
.L_65:
        /*01c8*/ 	.byte	0x04, 0x17
        /*01ca*/ 	.short	(.L_67 - .L_66)
.L_66:
        /*01cc*/ 	.word	0x00000000
        /*01d0*/ 	.short	0x001c
        /*01d2*/ 	.short	0x00e0
        /*01d4*/ 	.byte	0x00, 0xf5, 0x21, 0x00


	//----- nvinfo : EIATTR_KPARAM_INFO
	.align		4
.L_67:
        /*01d8*/ 	.byte	0x04, 0x17
        /*01da*/ 	.short	(.L_69 - .L_68)
.L_68:
        /*01dc*/ 	.word	0x00000000
        /*01e0*/ 	.short	0x001b
        /*01e2*/ 	.short	0x00d8
        /*01e4*/ 	.byte	0x00, 0xf5, 0x21, 0x00


	//----- nvinfo : EIATTR_KPARAM_INFO
	.align		4
.L_69:
        /*01e8*/ 	.byte	0x04, 0x17
        /*01ea*/ 	.short	(.L_71 - .L_70)
.L_70:
        /*01ec*/ 	.word	0x00000000
        /*01f0*/ 	.short	0x001a
        /*01f2*/ 	.short	0x00d0
        /*01f4*/ 	.byte	0x00, 0xf5, 0x21, 0x00


	//----- nvinfo : EIATTR_KPARAM_INFO
	.align		4
.L_71:
        /*01f8*/ 	.byte	0x04, 0x17
        /*01fa*/ 	.short	(.L_73 - .L_72)
.L_72:
        /*01fc*/ 	.word	0x00000000
        /*0200*/ 	.short	0x0019
        /*0202*/ 	.short	0x00c8
        /*0204*/ 	.byte	0x00, 0xf5, 0x21, 0x00


	//----- nvinfo : EIATTR_KPARAM_INFO
	.align		4
.L_73:
        /*0208*/ 	.byte	0x04, 0x17
        /*020a*/ 	.short	(.L_75 - .L_74)
.L_74:
        /*020c*/ 	.word	0x00000000
        /*0210*/ 	.short	0x0018
        /*0212*/ 	.short	0x00c0
        /*0214*/ 	.byte	0x00, 0xf5, 0x21, 0x00


	//----- nvinfo : EIATTR_KPARAM_INFO
	.align		4
.L_75:
        /*0218*/ 	.byte	0x04, 0x17
        /*021a*/ 	.short	(.L_77 - .L_76)
.L_76:
        /*021c*/ 	.word	0x00000000
        /*0220*/ 	.short	0x0017
        /*0222*/ 	.short	0x00b8
        /*0224*/ 	.byte	0x00, 0xf5, 0x21, 0x00


	//----- nvinfo : EIATTR_KPARAM_INFO
	.align		4
.L_77:
        /*0228*/ 	.byte	0x04, 0x17
        /*022a*/ 	.short	(.L_79 - .L_78)
.L_78:
        /*022c*/ 	.word	0x00000000
        /*0230*/ 	.short	0x0016
        /*0232*/ 	.short	0x00b0
        /*0234*/ 	.byte	0x00, 0xf5, 0x21, 0x00


	//----- nvinfo : EIATTR_KPARAM_INFO
	.align		4
.L_79:
        /*0238*/ 	.byte	0x04, 0x17
        /*023a*/ 	.short	(.L_81 - .L_80)
.L_80:
        /*023c*/ 	.word	0x00000000
        /*0240*/ 	.short	0x0015
        /*0242*/ 	.short	0x00a8
        /*0244*/ 	.byte	0x00, 0xf5, 0x21, 0x00


	//----- nvinfo : EIATTR_KPARAM_INFO
	.align		4
.L_81:
        /*0248*/ 	.byte	0x04, 0x17
        /*024a*/ 	.short	(.L_83 - .L_82)
.L_82:
        /*024c*/ 	.word	0x00000000
        /*0250*/ 	.short	0x0014
        /*0252*/ 	.short	0x00a0
        /*0254*/ 	.byte	0x00, 0xf5, 0x21, 0x00


	//----- nvinfo : EIATTR_KPARAM_INFO
	.align		4
.L_83:
        /*0258*/ 	.byte	0x04, 0x17
        /*025a*/ 	.short	(.L_85 - .L_84)
.L_84:
        /*025c*/ 	.word	0x00000000
        /*0260*/ 	.short	0x0013
        /*0262*/ 	.short	0x0098
        /*0264*/ 	.byte	0x00, 0xf5, 0x21, 0x00


	//----- nvinfo : EIATTR_KPARAM_INFO
	.align		4
.L_85:
        /*0268*/ 	.byte	0x04, 0x17
        /*026a*/ 	.short	(.L_87 - .L_86)
.L_86:
        /*026c*/ 	.word	0x00000000
        /*0270*/ 	.short	0x0012
        /*0272*/ 	.short	0x0090
        /*0274*/ 	.byte	0x00, 0xf5, 0x21, 0x00


	//----- nvinfo : EIATTR_KPARAM_INFO
	.align		4
.L_87:
        /*0278*/ 	.byte	0x04, 0x17
        /*027a*/ 	.short	(.L_89 - .L_88)
.L_88:
        /*027c*/ 	.word	0x00000000
        /*0280*/ 	.short	0x0011
        /*0282*/ 	.short	0x0088
        /*0284*/ 	.byte	0x00, 0xf5, 0x21, 0x00


	//----- nvinfo : EIATTR_KPARAM_INFO
	.align		4
.L_89:
        /*0288*/ 	.byte	0x04, 0x17
        /*028a*/ 	.short	(.L_91 - .L_90)
.L_90:
        /*028c*/ 	.word	0x00000000
        /*0290*/ 	.short	0x0010
        /*0292*/ 	.short	0x0080
        /*0294*/ 	.byte	0x00, 0xf5, 0x21, 0x00


	//----- nvinfo : EIATTR_KPARAM_INFO
	.align		4
.L_91:
        /*0298*/ 	.byte	0x04, 0x17
        /*029a*/ 	.short	(.L_93 - .L_92)
.L_92:
        /*029c*/ 	.word	0x00000000
        /*02a0*/ 	.short	0x000f
        /*02a2*/ 	.short	0x0078
        /*02a4*/ 	.byte	0x00, 0xf5, 0x21, 0x00


	//----- nvinfo : EIATTR_KPARAM_INFO
	.align		4
.L_93:
        /*02a8*/ 	.byte	0x04, 0x17
        /*02aa*/ 	.short	(.L_95 - .L_94)
.L_94:
        /*02ac*/ 	.word	0x00000000
        /*02b0*/ 	.short	0x000e
        /*02b2*/ 	.short	0x0070
        /*02b4*/ 	.byte	0x00, 0xf5, 0x21, 0x00


	//----- nvinfo : EIATTR_KPARAM_INFO
	.align		4
.L_95:
        /*02b8*/ 	.byte	0x04, 0x17
        /*02ba*/ 	.short	(.L_97 - .L_96)
.L_96:
        /*02bc*/ 	.word	0x00000000
        /*02c0*/ 	.short	0x000d
        /*02c2*/ 	.short	0x0068
        /*02c4*/ 	.byte	0x00, 0xf5, 0x21, 0x00


	//----- nvinfo : EIATTR_KPARAM_INFO
	.align		4
.L_97:
        /*02c8*/ 	.byte	0x04, 0x17
        /*02ca*/ 	.short	(.L_99 - .L_98)
.L_98:
        /*02cc*/ 	.word	0x00000000
        /*02d0*/ 	.short	0x000c
        /*02d2*/ 	.short	0x0060
        /*02d4*/ 	.byte	0x00, 0xf5, 0x21, 0x00


	//----- nvinfo : EIATTR_KPARAM_INFO
	.align		4
.L_99:
        /*02d8*/ 	.byte	0x04, 0x17
        /*02da*/ 	.short	(.L_101 - .L_100)
.L_100:
        /*02dc*/ 	.word	0x00000000
        /*02e0*/ 	.short	0x000b
        /*02e2*/ 	.short	0x0058
        /*02e4*/ 	.byte	0x00, 0xf5, 0x21, 0x00


	//----- nvinfo : EIATTR_KPARAM_INFO
	.align		4
.L_101:
        /*02e8*/ 	.byte	0x04, 0x17
        /*02ea*/ 	.short	(.L_103 - .L_102)
.L_102:
        /*02ec*/ 	.word	0x00000000
        /*02f0*/ 	.short	0x000a
        /*02f2*/ 	.short	0x0050
        /*02f4*/ 	.byte	0x00, 0xf5, 0x21, 0x00


	//----- nvinfo : EIATTR_KPARAM_INFO
	.align		4
.L_103:
        /*02f8*/ 	.byte	0x04, 0x17
        /*02fa*/ 	.short	(.L_105 - .L_104)
.L_104:
        /*02fc*/ 	.word	0x00000000
        /*0300*/ 	.short	0x0009
        /*0302*/ 	.short	0x0048
        /*0304*/ 	.byte	0x00, 0xf5, 0x21, 0x00


	//----- nvinfo : EIATTR_KPARAM_INFO
	.align		4
.L_105:
        /*0308*/ 	.byte	0x04, 0x17
        /*030a*/ 	.short	(.L_107 - .L_106)
.L_106:
        /*030c*/ 	.word	0x00000000
        /*0310*/ 	.short	0x0008
        /*0312*/ 	.short	0x0040
        /*0314*/ 	.byte	0x00, 0xf5, 0x21, 0x00


	//----- nvinfo : EIATTR_KPARAM_INFO
	.align		4
.L_107:
        /*0318*/ 	.byte	0x04, 0x17
        /*031a*/ 	.short	(.L_109 - .L_108)
.L_108:
        /*031c*/ 	.word	0x00000000
        /*0320*/ 	.short	0x0007
        /*0322*/ 	.short	0x0038
        /*0324*/ 	.byte	0x00, 0xf5, 0x21, 0x00


	//----- nvinfo : EIATTR_KPARAM_INFO
	.align		4
.L_109:
        /*0328*/ 	.byte	0x04, 0x17
        /*032a*/ 	.short	(.L_111 - .L_110)
.L_110:
        /*032c*/ 	.word	0x00000000
        /*0330*/ 	.short	0x0006
        /*0332*/ 	.short	0x0030
        /*0334*/ 	.byte	0x00, 0xf5, 0x21, 0x00


	//----- nvinfo : EIATTR_KPARAM_INFO
	.align		4
.L_111:
        /*0338*/ 	.byte	0x04, 0x17
        /*033a*/ 	.short	(.L_113 - .L_112)
.L_112:
        /*033c*/ 	.word	0x00000000
        /*0340*/ 	.short	0x0005
        /*0342*/ 	.short	0x0028
        /*0344*/ 	.byte	0x00, 0xf5, 0x21, 0x00


	//----- nvinfo : EIATTR_KPARAM_INFO
	.align		4
.L_113:
        /*0348*/ 	.byte	0x04, 0x17
        /*034a*/ 	.short	(.L_115 - .L_114)
.L_114:
        /*034c*/ 	.word	0x00000000
        /*0350*/ 	.short	0x0004
        /*0352*/ 	.short	0x0020
        /*0354*/ 	.byte	0x00, 0xf5, 0x21, 0x00


	//----- nvinfo : EIATTR_KPARAM_INFO
	.align		4
.L_115:
        /*0358*/ 	.byte	0x04, 0x17
        /*035a*/ 	.short	(.L_117 - .L_116)
.L_116:
        /*035c*/ 	.word	0x00000000
        /*0360*/ 	.short	0x0003
        /*0362*/ 	.short	0x0018
        /*0364*/ 	.byte	0x00, 0xf5, 0x21, 0x00


	//----- nvinfo : EIATTR_KPARAM_INFO
	.align		4
.L_117:
        /*0368*/ 	.byte	0x04, 0x17
        /*036a*/ 	.short	(.L_119 - .L_118)
.L_118:
        /*036c*/ 	.word	0x00000000
        /*0370*/ 	.short	0x0002
        /*0372*/ 	.short	0x0010
        /*0374*/ 	.byte	0x00, 0xf5, 0x21, 0x00


	//----- nvinfo : EIATTR_KPARAM_INFO
	.align		4
.L_119:
        /*0378*/ 	.byte	0x04, 0x17
        /*037a*/ 	.short	(.L_121 - .L_120)
.L_120:
        /*037c*/ 	.word	0x00000000
        /*0380*/ 	.short	0x0001
        /*0382*/ 	.short	0x0008
        /*0384*/ 	.byte	0x00, 0xf5, 0x21, 0x00


	//----- nvinfo : EIATTR_KPARAM_INFO
	.align		4
.L_121:
        /*0388*/ 	.byte	0x04, 0x17
        /*038a*/ 	.short	(.L_123 - .L_122)
.L_122:
        /*038c*/ 	.word	0x00000000
        /*0390*/ 	.short	0x0000
        /*0392*/ 	.short	0x0000
        /*0394*/ 	.byte	0x00, 0xf5, 0x21, 0x00


	//----- nvinfo : EIATTR_SPARSE_MMA_MASK
	.align		4
.L_123:
        /*0398*/ 	.byte	0x03, 0x50
        /*039a*/ 	.short	0x0000


	//----- nvinfo : EIATTR_MAXREG_COUNT
	.align		4
        /*039c*/ 	.byte	0x03, 0x1b
        /*039e*/ 	.short	0x00ff


	//----- nvinfo : EIATTR_MERCURY_ISA_VERSION
	.align		4
        /*03a0*/ 	.byte	0x03, 0x5f
        /*03a2*/ 	.short	0x0101


	//----- nvinfo : EIATTR_VRC_CTA_INIT_COUNT
	.align		4
        /*03a4*/ 	.byte	0x02, 0x4a
	.zero		1
	.zero		1


	//----- nvinfo : EIATTR_EXIT_INSTR_OFFSETS
	.align		4
        /*03a8*/ 	.byte	0x04, 0x1c
        /*03aa*/ 	.short	(.L_125 - .L_124)


	//   ....[0]....
.L_124:
        /*03ac*/ 	.word	0x00000180


	//   ....[1]....
        /*03b0*/ 	.word	0x00003a10


	//   ....[2]....
        /*03b4*/ 	.word	0x00003ba0


	//----- nvinfo : EIATTR_CRS_STACK_SIZE
	.align		4
.L_125:
        /*03b8*/ 	.byte	0x04, 0x1e
        /*03ba*/ 	.short	(.L_127 - .L_126)
.L_126:
        /*03bc*/ 	.word	0x00000000


	//----- nvinfo : EIATTR_CBANK_PARAM_SIZE
	.align		4
.L_127:
        /*03c0*/ 	.byte	0x03, 0x19
        /*03c2*/ 	.short	0x01a8


	//----- nvinfo : EIATTR_PARAM_CBANK
	.align		4
        /*03c4*/ 	.byte	0x04, 0x0a
        /*03c6*/ 	.short	(.L_129 - .L_128)
	.align		4
.L_128:
        /*03c8*/ 	.word	index@(.nv.constant0._Z10stress_adjPfS_S_S_S_S_S_S_S_S_S_S_S_S_S_S_S_S_S_S_S_S_S_S_S_S_S_S_S_S_S_S_S_S_S_S_S_S_S_S_S_S_S_S_S_S_S_S_S_iiiffffi)
        /*03cc*/ 	.short	0x0380
        /*03ce*/ 	.short	0x01a8


	//----- nvinfo : EIATTR_SW_WAR
	.align		4
.L_129:
        /*03d0*/ 	.byte	0x04, 0x36
        /*03d2*/ 	.short	(.L_131 - .L_130)
.L_130:
        /*03d4*/ 	.word	0x00000008
.L_131:


//--------------------- .nv.callgraph             --------------------------
	.section	.nv.callgraph,"",@"SHT_CUDA_CALLGRAPH"
	.align	4
	.sectionentsize	8
	.align		4
        /*0000*/ 	.word	0x00000000
	.align		4
        /*0004*/ 	.word	0xffffffff
	.align		4
        /*0008*/ 	.word	0x00000000
	.align		4
        /*000c*/ 	.word	0xfffffffe
	.align		4
        /*0010*/ 	.word	0x00000000
	.align		4
        /*0014*/ 	.word	0xfffffffd
	.align		4
        /*0018*/ 	.word	0x00000000
	.align		4
        /*001c*/ 	.word	0xfffffffc


//--------------------- .text._Z10stress_adjPfS_S_S_S_S_S_S_S_S_S_S_S_S_S_S_S_S_S_S_S_S_S_S_S_S_S_S_S_S_S_S_S_S_S_S_S_S_S_S_S_S_S_S_S_S_S_S_S_iiiffffi --------------------------
	.section	.text._Z10stress_adjPfS_S_S_S_S_S_S_S_S_S_S_S_S_S_S_S_S_S_S_S_S_S_S_S_S_S_S_S_S_S_S_S_S_S_S_S_S_S_S_S_S_S_S_S_S_S_S_S_iiiffffi,"ax",@progbits
	.align	128
        .global         _Z10stress_adjPfS_S_S_S_S_S_S_S_S_S_S_S_S_S_S_S_S_S_S_S_S_S_S_S_S_S_S_S_S_S_S_S_S_S_S_S_S_S_S_S_S_S_S_S_S_S_S_S_iiiffffi
        .type           _Z10stress_adjPfS_S_S_S_S_S_S_S_S_S_S_S_S_S_S_S_S_S_S_S_S_S_S_S_S_S_S_S_S_S_S_S_S_S_S_S_S_S_S_S_S_S_S_S_S_S_S_S_iiiffffi,@function
        .size           _Z10stress_adjPfS_S_S_S_S_S_S_S_S_S_S_S_S_S_S_S_S_S_S_S_S_S_S_S_S_S_S_S_S_S_S_S_S_S_S_S_S_S_S_S_S_S_S_S_S_S_S_S_iiiffffi,(.L_x_74 - _Z10stress_adjPfS_S_S_S_S_S_S_S_S_S_S_S_S_S_S_S_S_S_S_S_S_S_S_S_S_S_S_S_S_S_S_S_S_S_S_S_S_S_S_S_S_S_S_S_S_S_S_S_iiiffffi)
        .other          _Z10stress_adjPfS_S_S_S_S_S_S_S_S_S_S_S_S_S_S_S_S_S_S_S_S_S_S_S_S_S_S_S_S_S_S_S_S_S_S_S_S_S_S_S_S_S_S_S_S_S_S_S_iiiffffi,@"STO_CUDA_ENTRY STV_DEFAULT"
_Z10stress_adjPfS_S_S_S_S_S_S_S_S_S_S_S_S_S_S_S_S_S_S_S_S_S_S_S_S_S_S_S_S_S_S_S_S_S_S_S_S_S_S_S_S_S_S_S_S_S_S_S_iiiffffi:
.text._Z10stress_adjPfS_S_S_S_S_S_S_S_S_S_S_S_S_S_S_S_S_S_S_S_S_S_S_S_S_S_S_S_S_S_S_S_S_S_S_S_S_S_S_S_S_S_S_S_S_S_S_S_iiiffffi:
[----:B------:R-:W-:Y:S01]  /*0000*/  LDC R1, c[0x0][0x37c] ;  /* 0x0000df00ff017b82 */ /* 0x000fe20000000800 */
[----:B------:R-:W0:Y:S07]  /*0010*/  S2R R0, SR_TID.Z ;  /* 0x0000000000007919 */ /* 0x000e2e0000002300 */
[----:B------:R-:W1:Y:S01]  /*0020*/  LDC R10, c[0x0][0x360] ;  /* 0x0000d800ff0a7b82 */ /* 0x000e620000000800 */
[----:B------:R-:W1:Y:S01]  /*0030*/  S2R R3, SR_TID.X ;  /* 0x0000000000037919 */ /* 0x000e620000002100 */
[----:B------:R-:W2:Y:S06]  /*0040*/  S2R R2, SR_TID.Y ;  /* 0x0000000000027919 */ /* 0x000eac0000002200 */
[----:B------:R-:W2:Y:S08]  /*0050*/  LDC R9, c[0x0][0x364] ;  /* 0x0000d900ff097b82 */ /* 0x000eb00000000800 */
[----:B------:R-:W0:Y:S08]  /*0060*/  S2UR UR5, SR_CTAID.Z ;  /* 0x00000000000579c3 */ /* 0x000e300000002700 */
[----:B------:R-:W0:Y:S08]  /*0070*/  LDC R11, c[0x0][0x368] ;  /* 0x0000da00ff0b7b82 */ /* 0x000e300000000800 */
[----:B------:R-:W3:Y:S08]  /*0080*/  LDC.64 R18, c[0x0][0x508] ;  /* 0x00014200ff127b82 */ /* 0x000ef00000000a00 */
[----:B------:R-:W1:Y:S01]  /*0090*/  S2UR UR4, SR_CTAID.X ;  /* 0x00000000000479c3 */ /* 0x000e620000002500 */
[----:B0-----:R-:W-:-:S07]  /*00a0*/  IMAD R11, R11, UR5, R0 ;  /* 0x000000050b0b7c24 */ /* 0x001fce000f8e0200 */
[----:B------:R-:W2:Y:S01]  /*00b0*/  S2UR UR5, SR_CTAID.Y ;  /* 0x00000000000579c3 */ /* 0x000ea20000002600 */
[----:B---3--:R-:W-:-:S04]  /*00c0*/  IADD3 R0, PT, PT, R18, -0x3, RZ ;  /* 0xfffffffd12007810 */ /* 0x008fc80007ffe0ff */
[----:B------:R-:W-:Y:S01]  /*00d0*/  ISETP.GT.AND P0, PT, R11, R0, PT ;  /* 0x000000000b00720c */ /* 0x000fe20003f04270 */
[----:B-1----:R-:W-:-:S03]  /*00e0*/  IMAD R10, R10, UR4, R3 ;  /* 0x000000040a0a7c24 */ /* 0x002fc6000f8e0203 */
[----:B------:R-:W-:Y:S01]  /*00f0*/  ISETP.LT.U32.OR P0, PT, R11, 0x2, P0 ;  /* 0x000000020b00780c */ /* 0x000fe20000701470 */
[----:B------:R-:W0:Y:S03]  /*0100*/  LDCU UR4, c[0x0][0x510] ;  /* 0x0000a200ff0477ac */ /* 0x000e260008000800 */
[----:B------:R-:W-:Y:S01]  /*0110*/  ISETP.LT.OR P0, PT, R10, 0x2, P0 ;  /* 0x000000020a00780c */ /* 0x000fe20000701670 */
[----:B--2---:R-:W-:-:S12]  /*0120*/  IMAD R9, R9, UR5, R2 ;  /* 0x0000000509097c24 */ /* 0x004fd8000f8e0202 */
[----:B------:R-:W-:Y:S01]  /*0130*/  @!P0 IADD3 R3, PT, PT, R19, -0x3, RZ ;  /* 0xfffffffd13038810 */ /* 0x000fe20007ffe0ff */
[----:B0-----:R-:W-:-:S03]  /*0140*/  UIADD3 UR4, UPT, UPT, UR4, -0x3, URZ ;  /* 0xfffffffd04047890 */ /* 0x001fc6000fffe0ff */
[----:B------:R-:W-:-:S04]  /*0150*/  ISETP.LE.AND P0, PT, R10, R3, !P0 ;  /* 0x000000030a00720c */ /* 0x000fc80004703270 */
[----:B------:R-:W-:-:S04]  /*0160*/  ISETP.LT.U32.OR P0, PT, R9, 0x2, !P0 ;  /* 0x000000020900780c */ /* 0x000fc80004701470 */
[----:B------:R-:W-:-:S13]  /*0170*/  ISETP.GT.OR P0, PT, R9, UR4, P0 ;  /* 0x0000000409007c0c */ /* 0x000fda0008704670 */
[----:B------:R-:W-:Y:S05]  /*0180*/  @P0 EXIT ;  /* 0x000000000000094d */ /* 0x000fea0003800000 */
[----:B------:R-:W0:Y:S01]  /*0190*/  LDC.64 R20, c[0x0][0x3d0] ;  /* 0x0000f400ff147b82 */ /* 0x000e220000000a00 */
[----:B------:R-:W-:Y:S01]  /*01a0*/  IMAD R8, R9, R19, R10 ;  /* 0x0000001309087224 */ /* 0x000fe200078e020a */
[----:B------:R-:W1:Y:S03]  /*01b0*/  LDCU.64 UR10, c[0x0][0x358] ;  /* 0x00006b00ff0a77ac */ /* 0x000e660008000a00 */
[----:B------:R-:W-:-:S03]  /*01c0*/  IMAD R8, R8, R18, R11 ;  /* 0x0000001208087224 */ /* 0x000fc600078e020b */
[----:B------:R-:W2:Y:S02]  /*01d0*/  LDC.64 R14, c[0x0][0x460] ;  /* 0x00011800ff0e7b82 */ /* 0x000ea40000000a00 */
[CC--:B------:R-:W-:Y:S02]  /*01e0*/  IADD3 R3, PT, PT, R8.reuse, R18.reuse, RZ ;  /* 0x0000001208037210 */ /* 0x0c0fe40007ffe0ff */
[----:B------:R-:W-:-:S04]  /*01f0*/  IADD3 R7, PT, PT, R8, -R18, RZ ;  /* 0x8000001208077210 */ /* 0x000fc80007ffe0ff */
[----:B------:R-:W3:Y:S01]  /*0200*/  LDC.64 R28, c[0x0][0x470] ;  /* 0x00011c00ff1c7b82 */ /* 0x000ee20000000a00 */
[----:B0-----:R-:W-:-:S07]  /*0210*/  IMAD.WIDE R16, R3, 0x4, R20 ;  /* 0x0000000403107825 */ /* 0x001fce00078e0214 */
[----:B------:R-:W0:Y:S01]  /*0220*/  LDC R25, c[0x0][0x51c] ;  /* 0x00014700ff197b82 */ /* 0x000e220000000800 */
[----:B------:R-:W-:-:S04]  /*0230*/  IMAD.WIDE R4, R8, 0x4, R20 ;  /* 0x0000000408047825 */ /* 0x000fc800078e0214 */
[----:B------:R-:W-:Y:S01]  /*0240*/  IMAD.WIDE R18, R18, 0x4, R16 ;  /* 0x0000000412127825 */ /* 0x000fe200078e0210 */
[----:B-1----:R-:W4:Y:S02]  /*0250*/  LDG.E R23, desc[UR10][R4.64] ;  /* 0x0000000a04177981 */ /* 0x002f24000c1e1900 */
[----:B------:R-:W1:Y:S01]  /*0260*/  LDC.64 R12, c[0x0][0x458] ;  /* 0x00011600ff0c7b82 */ /* 0x000e620000000a00 */
[----:B------:R-:W-:Y:S01]  /*0270*/  IMAD.WIDE R20, R7, 0x4, R20 ;  /* 0x0000000407147825 */ /* 0x000fe200078e0214 */
[----:B------:R1:W4:Y:S04]  /*0280*/  LDG.E R16, desc[UR10][R16.64] ;  /* 0x0000000a10107981 */ /* 0x000328000c1e1900 */
[----:B------:R-:W4:Y:S04]  /*0290*/  LDG.E R18, desc[UR10][R18.64] ;  /* 0x0000000a12127981 */ /* 0x000f28000c1e1900 */
[----:B------:R-:W4:Y:S01]  /*02a0*/  LDG.E R21, desc[UR10][R20.64] ;  /* 0x0000000a14157981 */ /* 0x000f22000c1e1900 */
[----:B--2---:R-:W-:-:S04]  /*02b0*/  IMAD.WIDE R14, R8, 0x4, R14 ;  /* 0x00000004080e7825 */ /* 0x004fc800078e020e */
[C---:B---3--:R-:W-:Y:S01]  /*02c0*/  IMAD.WIDE R28, R8.reuse, 0x4, R28 ;  /* 0x00000004081c7825 */ /* 0x048fe200078e021c */
[----:B------:R-:W5:Y:S04]  /*02d0*/  LDG.E R5, desc[UR10][R14.64] ;  /* 0x0000000a0e057981 */ /* 0x000f68000c1e1900 */
[----:B------:R-:W5:Y:S01]  /*02e0*/  LDG.E R4, desc[UR10][R28.64] ;  /* 0x0000000a1c047981 */ /* 0x000f62000c1e1900 */
[----:B0-----:R-:W0:Y:S01]  /*02f0*/  MUFU.RCP R0, R25 ;  /* 0x0000001900007308 */ /* 0x001e220000001000 */
[----:B-1----:R-:W-:Y:S01]  /*0300*/  IMAD.WIDE R12, R8, 0x4, R12 ;  /* 0x00000004080c7825 */ /* 0x002fe200078e020c */
[----:B------:R-:W-:Y:S04]  /*0310*/  BSSY.RECONVERGENT B2, `(.L_x_0) ;  /* 0x0000012000027945 */ /* 0x000fe80003800200 */
[----:B------:R1:W5:Y:S01]  /*0320*/  LDG.E R6, desc[UR10][R12.64] ;  /* 0x0000000a0c067981 */ /* 0x000362000c1e1900 */
[----:B0-----:R-:W-:-:S04]  /*0330*/  FFMA R17, R0, -R25, 1 ;  /* 0x3f80000000117423 */ /* 0x001fc80000000819 */
[----:B------:R-:W-:Y:S01]  /*0340*/  FFMA R17, R0, R17, R0 ;  /* 0x0000001100117223 */ /* 0x000fe20000000000 */
[----:B----4-:R-:W-:-:S04]  /*0350*/  FADD R16, R16, -R23 ;  /* 0x8000001710107221 */ /* 0x010fc80000000000 */
[----:B------:R-:W-:Y:S01]  /*0360*/  FMUL R2, R16, 1.125 ;  /* 0x3f90000010027820 */ /* 0x000fe20000400000 */
[----:B------:R-:W-:-:S04]  /*0370*/  FADD R21, R18, -R21 ;  /* 0x8000001512157221 */ /* 0x000fc80000000000 */
[----:B------:R-:W-:-:S04]  /*0380*/  FFMA R2, R21, 0.041666667908430099487, -R2 ;  /* 0x3d2aaaab15027823 */ /* 0x000fc80000000802 */
[----:B------:R-:W0:Y:S01]  /*0390*/  FCHK P0, R2, R25 ;  /* 0x0000001902007302 */ /* 0x000e220000000000 */
[----:B------:R-:W-:-:S04]  /*03a0*/  FFMA R0, R2, R17, RZ ;  /* 0x0000001102007223 */ /* 0x000fc800000000ff */
[----:B-1----:R-:W-:-:S04]  /*03b0*/  FFMA R12, R0, -R25, R2 ;  /* 0x80000019000c7223 */ /* 0x002fc80000000002 */
[----:B------:R-:W-:Y:S01]  /*03c0*/  FFMA R17, R17, R12, R0 ;  /* 0x0000000c11117223 */ /* 0x000fe20000000000 */
[----:B0-----:R-:W-:Y:S06]  /*03d0*/  @!P0 BRA `(.L_x_1) ;  /* 0x0000000000148947 */ /* 0x001fec0003800000 */
[----:B------:R-:W0:Y:S01]  /*03e0*/  LDCU UR4, c[0x0][0x51c] ;  /* 0x0000a380ff0477ac */ /* 0x000e220008000800 */
[----:B------:R-:W-:Y:S02]  /*03f0*/  MOV R12, 0x420 ;  /* 0x00000420000c7802 */ /* 0x000fe40000000f00 */
[----:B0-----:R-:W-:-:S07]  /*0400*/  MOV R0, UR4 ;  /* 0x0000000400007c02 */ /* 0x001fce0008000f00 */
[----:B-----5:R-:W-:Y:S05]  /*0410*/  CALL.REL.NOINC `($__internal_0_$__cuda_sm3x_div_rn_noftz_f32_slowpath) ;  /* 0x0000003400e47944 */ /* 0x020fea0003c00000 */
[----:B------:R-:W-:-:S07]  /*0420*/  MOV R17, R0 ;  /* 0x0000000000117202 */ /* 0x000fce0000000f00 */
.L_x_1:
[----:B------:R-:W-:Y:S05]  /*0430*/  BSYNC.RECONVERGENT B2 ;  /* 0x0000000000027941 */ /* 0x000fea0003800200 */
.L_x_0:
[----:B------:R-:W0:Y:S08]  /*0440*/  LDC.64 R20, c[0x0][0x380] ;  /* 0x0000e000ff147b82 */ /* 0x000e300000000a00 */
[----:B------:R-:W1:Y:S08]  /*0450*/  LDC R15, c[0x0][0x508] ;  /* 0x00014200ff0f7b82 */ /* 0x000e700000000800 */
[----:B------:R-:W2:Y:S01]  /*0460*/  LDC R23, c[0x0][0x51c] ;  /* 0x00014700ff177b82 */ /* 0x000ea20000000800 */
[----:B0-----:R-:W-:-:S04]  /*0470*/  IMAD.WIDE R12, R3, 0x4, R20 ;  /* 0x00000004030c7825 */ /* 0x001fc800078e0214 */
[----:B------:R-:W-:-:S04]  /*0480*/  IMAD.WIDE R26, R8, 0x4, R20 ;  /* 0x00000004081a7825 */ /* 0x000fc800078e0214 */
[----:B------:R-:W-:Y:S01]  /*0490*/  IMAD.WIDE R20, R7, 0x4, R20 ;  /* 0x0000000407147825 */ /* 0x000fe200078e0214 */
[----:B------:R-:W3:Y:S03]  /*04a0*/  LDG.E R19, desc[UR10][R26.64] ;  /* 0x0000000a1a137981 */ /* 0x000ee6000c1e1900 */
[----:B-1----:R-:W-:Y:S02]  /*04b0*/  IMAD.WIDE R14, R15, 0x4, R12 ;  /* 0x000000040f0e7825 */ /* 0x002fe400078e020c */
[----:B------:R-:W3:Y:S04]  /*04c0*/  LDG.E R12, desc[UR10][R12.64] ;  /* 0x0000000a0c0c7981 */ /* 0x000ee8000c1e1900 */
[----:B------:R-:W4:Y:S04]  /*04d0*/  LDG.E R21, desc[UR10][R20.64] ;  /* 0x0000000a14157981 */ /* 0x000f28000c1e1900 */
[----:B------:R-:W4:Y:S01]  /*04e0*/  LDG.E R14, desc[UR10][R14.64] ;  /* 0x0000000a0e0e7981 */ /* 0x000f22000c1e1900 */
[----:B--2---:R-:W0:Y:S01]  /*04f0*/  MUFU.RCP R18, R23 ;  /* 0x0000001700127308 */ /* 0x004e220000001000 */
[----:B------:R-:W-:Y:S01]  /*0500*/  BSSY.RECONVERGENT B2, `(.L_x_2) ;  /* 0x0000011000027945 */ /* 0x000fe20003800200 */
[----:B0-----:R-:W-:-:S04]  /*0510*/  FFMA R25, R18, -R23, 1 ;  /* 0x3f80000012197423 */ /* 0x001fc80000000817 */
[----:B------:R-:W-:Y:S01]  /*0520*/  FFMA R18, R18, R25, R18 ;  /* 0x0000001912127223 */ /* 0x000fe20000000012 */
[----:B---3--:R-:W-:-:S04]  /*0530*/  FADD R19, R12, -R19 ;  /* 0x800000130c137221 */ /* 0x008fc80000000000 */
[----:B------:R-:W-:Y:S01]  /*0540*/  FMUL R19, R19, 1.125 ;  /* 0x3f90000013137820 */ /* 0x000fe20000400000 */
[----:B----4-:R-:W-:-:S04]  /*0550*/  FADD R0, R14, -R21 ;  /* 0x800000150e007221 */ /* 0x010fc80000000000 */
[----:B------:R-:W-:-:S04]  /*0560*/  FFMA R2, R0, 0.041666667908430099487, -R19 ;  /* 0x3d2aaaab00027823 */ /* 0x000fc80000000813 */
[----:B------:R-:W0:Y:S01]  /*0570*/  FCHK P0, R2, R23 ;  /* 0x0000001702007302 */ /* 0x000e220000000000 */
[----:B------:R-:W-:-:S04]  /*0580*/  FFMA R13, R18, R2, RZ ;  /* 0x00000002120d7223 */ /* 0x000fc800000000ff */
[----:B------:R-:W-:-:S04]  /*0590*/  FFMA R0, R13, -R23, R2 ;  /* 0x800000170d007223 */ /* 0x000fc80000000002 */
[----:B------:R-:W-:Y:S01]  /*05a0*/  FFMA R18, R18, R0, R13 ;  /* 0x0000000012127223 */ /* 0x000fe2000000000d */
[----:B0-----:R-:W-:Y:S06]  /*05b0*/  @!P0 BRA `(.L_x_3) ;  /* 0x0000000000148947 */ /* 0x001fec0003800000 */
[----:B------:R-:W0:Y:S01]  /*05c0*/  LDCU UR4, c[0x0][0x51c] ;  /* 0x0000a380ff0477ac */ /* 0x000e220008000800 */
[----:B------:R-:W-:Y:S02]  /*05d0*/  MOV R12, 0x600 ;  /* 0x00000600000c7802 */ /* 0x000fe40000000f00 */
[----:B0-----:R-:W-:-:S07]  /*05e0*/  MOV R0, UR4 ;  /* 0x0000000400007c02 */ /* 0x001fce0008000f00 */
[----:B-----5:R-:W-:Y:S05]  /*05f0*/  CALL.REL.NOINC `($__internal_0_$__cuda_sm3x_div_rn_noftz_f32_slowpath) ;  /* 0x00000034006c7944 */ /* 0x020fea0003c00000 */
[----:B------:R-:W-:-:S07]  /*0600*/  MOV R18, R0 ;  /* 0x0000000000127202 */ /* 0x000fce0000000f00 */
.L_x_3:
[----:B------:R-:W-:Y:S05]  /*0610*/  BSYNC.RECONVERGENT B2 ;  /* 0x0000000000027941 */ /* 0x000fea0003800200 */
.L_x_2:
[----:B------:R-:W0:Y:S08]  /*0620*/  LDC.64 R12, c[0x0][0x3d8] ;  /* 0x0000f600ff0c7b82 */ /* 0x000e300000000a00 */
[----:B------:R-:W1:Y:S01]  /*0630*/  LDC R21, c[0x0][0x518] ;  /* 0x00014600ff157b82 */ /* 0x000e620000000800 */
[----:B0-----:R-:W-:-:S05]  /*0640*/  IMAD.WIDE R12, R8, 0x4, R12 ;  /* 0x00000004080c7825 */ /* 0x001fca00078e020c */
[----:B------:R-:W2:Y:S04]  /*0650*/  LDG.E R0, desc[UR10][R12.64+0x4] ;  /* 0x0000040a0c007981 */ /* 0x000ea8000c1e1900 */
[----:B------:R-:W2:Y:S04]  /*0660*/  LDG.E R15, desc[UR10][R12.64] ;  /* 0x0000000a0c0f7981 */ /* 0x000ea8000c1e1900 */
[----:B------:R-:W3:Y:S04]  /*0670*/  LDG.E R2, desc[UR10][R12.64+0x8] ;  /* 0x0000080a0c027981 */ /* 0x000ee8000c1e1900 */
[----:B------:R-:W3:Y:S01]  /*0680*/  LDG.E R19, desc[UR10][R12.64+-0x4] ;  /* 0xfffffc0a0c137981 */ /* 0x000ee2000c1e1900 */
[----:B-1----:R-:W0:Y:S01]  /*0690*/  MUFU.RCP R14, R21 ;  /* 0x00000015000e7308 */ /* 0x002e220000001000 */
[----:B------:R-:W-:Y:S01]  /*06a0*/  BSSY.RECONVERGENT B2, `(.L_x_4) ;  /* 0x0000011000027945 */ /* 0x000fe20003800200 */
[----:B--2---:R-:W-:Y:S01]  /*06b0*/  FADD R0, R0, -R15 ;  /* 0x8000000f00007221 */ /* 0x004fe20000000000 */
[----:B0-----:R-:W-:-:S03]  /*06c0*/  FFMA R15, R14, -R21, 1 ;  /* 0x3f8000000e0f7423 */ /* 0x001fc60000000815 */
[----:B------:R-:W-:Y:S01]  /*06d0*/  FMUL R0, R0, 1.125 ;  /* 0x3f90000000007820 */ /* 0x000fe20000400000 */
[----:B------:R-:W-:Y:S01]  /*06e0*/  FFMA R15, R14, R15, R14 ;  /* 0x0000000f0e0f7223 */ /* 0x000fe2000000000e */
[----:B---3--:R-:W-:-:S04]  /*06f0*/  FADD R19, R2, -R19 ;  /* 0x8000001302137221 */ /* 0x008fc80000000000 */
        /* <DEDUP_REMOVED lines=11> */
.L_x_5:
[----:B------:R-:W-:Y:S05]  /*07b0*/  BSYNC.RECONVERGENT B2 ;  /* 0x0000000000027941 */ /* 0x000fea0003800200 */
.L_x_4:
        /* <DEDUP_REMOVED lines=12> */
[----:B---3--:R-:W-:-:S04]  /*0880*/  FADD R15, R2, -R15 ;  /* 0x8000000f020f7221 */ /* 0x008fc80000000000 */
[----:B------:R-:W-:Y:S01]  /*0890*/  FFMA R2, R15, 0.041666667908430099487, -R0 ;  /* 0x3d2aaaab0f027823 */ /* 0x000fe20000000800 */
[----:B------:R-:W-:-:S03]  /*08a0*/  FFMA R15, R12, R13, R12 ;  /* 0x0000000d0c0f7223 */ /* 0x000fc6000000000c */
        /* <DEDUP_REMOVED lines=10> */
.L_x_7:
[----:B------:R-:W-:Y:S05]  /*0950*/  BSYNC.RECONVERGENT B2 ;  /* 0x0000000000027941 */ /* 0x000fea0003800200 */
.L_x_6:
[----:B------:R-:W0:Y:S08]  /*0960*/  LDC.64 R40, c[0x0][0x4d8] ;  /* 0x00013600ff287b82 */ /* 0x000e300000000a00 */
[----:B------:R-:W1:Y:S01]  /*0970*/  LDC.64 R44, c[0x0][0x4e0] ;  /* 0x00013800ff2c7b82 */ /* 0x000e620000000a00 */
[----:B0-----:R-:W-:-:S05]  /*0980*/  IMAD.WIDE R40, R10, 0x4, R40 ;  /* 0x000000040a287825 */ /* 0x001fca00078e0228 */
[----:B------:R-:W2:Y:S01]  /*0990*/  LDG.E R0, desc[UR10][R40.64] ;  /* 0x0000000a28007981 */ /* 0x000ea2000c1e1900 */
[----:B-1----:R-:W-:-:S05]  /*09a0*/  IMAD.WIDE R44, R10, 0x4, R44 ;  /* 0x000000040a2c7825 */ /* 0x002fca00078e022c */
[----:B------:R0:W5:Y:S01]  /*09b0*/  LDG.E R14, desc[UR10][R44.64] ;  /* 0x0000000a2c0e7981 */ /* 0x000162000c1e1900 */
[----:B------:R-:W-:Y:S01]  /*09c0*/  BSSY.RECONVERGENT B2, `(.L_x_8) ;  /* 0x000000d000027945 */ /* 0x000fe20003800200 */
[----:B--2---:R-:W1:Y:S08]  /*09d0*/  MUFU.RCP R13, R0 ;  /* 0x00000000000d7308 */ /* 0x004e700000001000 */
[----:B------:R-:W2:Y:S01]  /*09e0*/  FCHK P0, R18, R0 ;  /* 0x0000000012007302 */ /* 0x000ea20000000000 */
[----:B-1----:R-:W-:-:S04]  /*09f0*/  FFMA R2, -R0, R13, 1 ;  /* 0x3f80000000027423 */ /* 0x002fc8000000010d */
[----:B------:R-:W-:-:S04]  /*0a00*/  FFMA R13, R13, R2, R13 ;  /* 0x000000020d0d7223 */ /* 0x000fc8000000000d */
[----:B------:R-:W-:-:S04]  /*0a10*/  FFMA R19, R13, R18, RZ ;  /* 0x000000120d137223 */ /* 0x000fc800000000ff */
[----:B------:R-:W-:-:S04]  /*0a20*/  FFMA R2, -R0, R19, R18 ;  /* 0x0000001300027223 */ /* 0x000fc80000000112 */
[----:B------:R-:W-:Y:S01]  /*0a30*/  FFMA R13, R13, R2, R19 ;  /* 0x000000020d0d7223 */ /* 0x000fe20000000013 */
[----:B0-2---:R-:W-:Y:S06]  /*0a40*/  @!P0 BRA `(.L_x_9) ;  /* 0x0000000000108947 */ /* 0x005fec0003800000 */
[----:B------:R-:W-:Y:S02]  /*0a50*/  MOV R2, R18 ;  /* 0x0000001200027202 */ /* 0x000fe40000000f00 */
[----:B------:R-:W-:-:S07]  /*0a60*/  MOV R12, 0xa80 ;  /* 0x00000a80000c7802 */ /* 0x000fce0000000f00 */
[----:B-----5:R-:W-:Y:S05]  /*0a70*/  CALL.REL.NOINC `($__internal_0_$__cuda_sm3x_div_rn_noftz_f32_slowpath) ;  /* 0x00000030004c7944 */ /* 0x020fea0003c00000 */
[----:B------:R-:W-:-:S07]  /*0a80*/  MOV R13, R0 ;  /* 0x00000000000d7202 */ /* 0x000fce0000000f00 */
.L_x_9:
[----:B------:R-:W-:Y:S05]  /*0a90*/  BSYNC.RECONVERGENT B2 ;  /* 0x0000000000027941 */ /* 0x000fea0003800200 */
.L_x_8:
[----:B------:R-:W0:Y:S01]  /*0aa0*/  LDC.64 R22, c[0x0][0x4c0] ;  /* 0x00013000ff167b82 */ /* 0x000e220000000a00 */
[----:B------:R-:W1:Y:S07]  /*0ab0*/  LDCU UR4, c[0x0][0x514] ;  /* 0x0000a280ff0477ac */ /* 0x000e6e0008000800 */
[----:B------:R-:W2:Y:S01]  /*0ac0*/  LDC.64 R20, c[0x0][0x4c8] ;  /* 0x00013200ff147b82 */ /* 0x000ea20000000a00 */
[----:B0-----:R-:W-:-:S05]  /*0ad0*/  IMAD.WIDE.U32 R22, R11, 0x4, R22 ;  /* 0x000000040b167825 */ /* 0x001fca00078e0016 */
[----:B------:R-:W3:Y:S01]  /*0ae0*/  LDG.E R12, desc[UR10][R22.64] ;  /* 0x0000000a160c7981 */ /* 0x000ee2000c1e1900 */
[----:B--2---:R-:W-:-:S05]  /*0af0*/  IMAD.WIDE.U32 R20, R11, 0x4, R20 ;  /* 0x000000040b147825 */ /* 0x004fca00078e0014 */
[----:B------:R-:W2:Y:S01]  /*0b00*/  LDG.E R2, desc[UR10][R20.64] ;  /* 0x0000000a14027981 */ /* 0x000ea2000c1e1900 */
[----:B-----5:R-:W-:Y:S01]  /*0b10*/  FMUL R13, R4, R13 ;  /* 0x0000000d040d7220 */ /* 0x020fe20000400000 */
[----:B------:R-:W-:Y:S03]  /*0b20*/  BSSY.RECONVERGENT B2, `(.L_x_10) ;  /* 0x0000010000027945 */ /* 0x000fe60003800200 */
[----:B-1----:R-:W-:-:S04]  /*0b30*/  FMUL R13, R13, UR4 ;  /* 0x000000040d0d7c20 */ /* 0x002fc80008400000 */
[----:B------:R-:W-:Y:S01]  /*0b40*/  FFMA R13, R14, R17, R13 ;  /* 0x000000110e0d7223 */ /* 0x000fe2000000000d */
[----:B---3--:R-:W0:Y:S08]  /*0b50*/  MUFU.RCP R19, R12 ;  /* 0x0000000c00137308 */ /* 0x008e300000001000 */
[----:B------:R-:W1:Y:S01]  /*0b60*/  FCHK P0, R15, R12 ;  /* 0x0000000c0f007302 */ /* 0x000e620000000000 */
[----:B--2---:R-:W-:Y:S01]  /*0b70*/  FFMA R16, R2, R16, R13 ;  /* 0x0000001002107223 */ /* 0x004fe2000000000d */
[----:B0-----:R-:W-:-:S04]  /*0b80*/  FFMA R0, -R12, R19, 1 ;  /* 0x3f8000000c007423 */ /* 0x001fc80000000113 */
[----:B------:R-:W-:-:S04]  /*0b90*/  FFMA R0, R19, R0, R19 ;  /* 0x0000000013007223 */ /* 0x000fc80000000013 */
[----:B------:R-:W-:-:S04]  /*0ba0*/  FFMA R19, R0, R15, RZ ;  /* 0x0000000f00137223 */ /* 0x000fc800000000ff */
[----:B------:R-:W-:-:S04]  /*0bb0*/  FFMA R14, -R12, R19, R15 ;  /* 0x000000130c0e7223 */ /* 0x000fc8000000010f */
[----:B------:R-:W-:Y:S01]  /*0bc0*/  FFMA R0, R0, R14, R19 ;  /* 0x0000000e00007223 */ /* 0x000fe20000000013 */
[----:B-1----:R-:W-:Y:S06]  /*0bd0*/  @!P0 BRA `(.L_x_11) ;  /* 0x0000000000108947 */ /* 0x002fec0003800000 */
[----:B------:R-:W-:Y:S02]  /*0be0*/  MOV R0, R12 ;  /* 0x0000000c00007202 */ /* 0x000fe40000000f00 */
[----:B------:R-:W-:Y:S02]  /*0bf0*/  MOV R2, R15 ;  /* 0x0000000f00027202 */ /* 0x000fe40000000f00 */
[----:B------:R-:W-:-:S07]  /*0c00*/  MOV R12, 0xc20 ;  /* 0x00000c20000c7802 */ /* 0x000fce0000000f00 */
[----:B------:R-:W-:Y:S05]  /*0c10*/  CALL.REL.NOINC `($__internal_0_$__cuda_sm3x_div_rn_noftz_f32_slowpath) ;  /* 0x0000002c00e47944 */ /* 0x000fea0003c00000 */
.L_x_11:
[----:B------:R-:W-:Y:S05]  /*0c20*/  BSYNC.RECONVERGENT B2 ;  /* 0x0000000000027941 */ /* 0x000fea0003800200 */
.L_x_10:
[----:B------:R-:W0:Y:S01]  /*0c30*/  LDC.64 R30, c[0x0][0x3a8] ;  /* 0x0000ea00ff1e7b82 */ /* 0x000e220000000a00 */
[----:B------:R-:W1:Y:S01]  /*0c40*/  LDCU UR6, c[0x0][0x524] ;  /* 0x0000a480ff0677ac */ /* 0x000e620008000800 */
[----:B------:R-:W2:Y:S06]  /*0c50*/  LDCU UR5, c[0x0][0x50c] ;  /* 0x0000a180ff0577ac */ /* 0x000eac0008000800 */
[----:B------:R-:W3:Y:S01]  /*0c60*/  LDC.64 R42, c[0x0][0x4a0] ;  /* 0x00012800ff2a7b82 */ /* 0x000ee20000000a00 */
[----:B------:R-:W-:-:S07]  /*0c70*/  FMUL R15, R4, R0 ;  /* 0x00000000040f7220 */ /* 0x000fce0000400000 */
[----:B------:R-:W4:Y:S01]  /*0c80*/  LDC R35, c[0x0][0x508] ;  /* 0x00014200ff237b82 */ /* 0x000f220000000800 */
[----:B0-----:R-:W-:-:S07]  /*0c90*/  IMAD.WIDE R30, R8, 0x4, R30 ;  /* 0x00000004081e7825 */ /* 0x001fce00078e021e */
[----:B------:R-:W0:Y:S01]  /*0ca0*/  LDC.64 R18, c[0x0][0x488] ;  /* 0x00012200ff127b82 */ /* 0x000e220000000a00 */
[----:B------:R-:W5:Y:S01]  /*0cb0*/  LDG.E R2, desc[UR10][R30.64] ;  /* 0x0000000a1e027981 */ /* 0x000f62000c1e1900 */
[----:B-1----:R-:W-:Y:S01]  /*0cc0*/  ULOP3.LUT UR4, URZ, UR6, URZ, 0x33, !UPT ;  /* 0x00000006ff047292 */ /* 0x002fe2000f8e33ff */
[----:B---3--:R-:W-:-:S03]  /*0cd0*/  IMAD.WIDE R42, R10, 0x4, R42 ;  /* 0x000000040a2a7825 */ /* 0x008fc600078e022a */
[----:B--2---:R-:W-:-:S06]  /*0ce0*/  UIADD3 UR5, UPT, UPT, UR4, UR5, URZ ;  /* 0x0000000504057290 */ /* 0x004fcc000fffe0ff */
[----:B------:R-:W-:-:S04]  /*0cf0*/  ISETP.GT.AND P0, PT, R10, UR5, PT ;  /* 0x000000050a007c0c */ /* 0x000fc8000bf04270 */
[----:B------:R-:W-:Y:S01]  /*0d00*/  ISETP.LT.OR P0, PT, R10, UR6, P0 ;  /* 0x000000060a007c0c */ /* 0x000fe20008701670 */
[----:B------:R-:W1:-:S12]  /*0d10*/  LDCU UR5, c[0x0][0x514] ;  /* 0x0000a280ff0577ac */ /* 0x000e580008000800 */
[----:B------:R-:W2:Y:S01]  /*0d20*/  @P0 LDC.64 R12, c[0x0][0x418] ;  /* 0x00010600ff0c0b82 */ /* 0x000ea20000000a00 */
[----:B-1----:R-:W-:Y:S01]  /*0d30*/  FFMA R15, R15, UR5, R16 ;  /* 0x000000050f0f7c23 */ /* 0x002fe20008000010 */
[----:B--2---:R-:W-:-:S04]  /*0d40*/  @P0 IMAD.WIDE R16, R8, 0x4, R12 ;  /* 0x0000000408100825 */ /* 0x004fc800078e020c */
[----:B-----5:R-:W-:-:S05]  /*0d50*/  FADD R14, R15, R2 ;  /* 0x000000020f0e7221 */ /* 0x020fca0000000000 */
[----:B------:R1:W-:Y:S04]  /*0d60*/  STG.E desc[UR10][R30.64], R14 ;  /* 0x0000000e1e007986 */ /* 0x0003e8000c10190a */
[----:B------:R-:W2:Y:S04]  /*0d70*/  @P0 LDG.E R0, desc[UR10][R42.64] ;  /* 0x0000000a2a000981 */ /* 0x000ea8000c1e1900 */
[----:B------:R-:W2:Y:S01]  /*0d80*/  @P0 LDG.E R13, desc[UR10][R16.64] ;  /* 0x0000000a100d0981 */ /* 0x000ea2000c1e1900 */
[----:B----4-:R-:W-:-:S04]  /*0d90*/  IADD3 R2, PT, PT, R35, UR4, RZ ;  /* 0x0000000423027c10 */ /* 0x010fc8000fffe0ff */
[----:B------:R-:W-:Y:S01]  /*0da0*/  ISETP.GT.AND P1, PT, R11, R2, PT ;  /* 0x000000020b00720c */ /* 0x000fe20003f24270 */
[----:B------:R-:W-:-:S03]  /*0db0*/  @P0 FMUL R2, R5, R14 ;  /* 0x0000000e05020220 */ /* 0x000fc60000400000 */
[----:B------:R-:W-:Y:S01]  /*0dc0*/  ISETP.LT.OR P1, PT, R11, UR6, P1 ;  /* 0x000000060b007c0c */ /* 0x000fe20008f21670 */
[----:B------:R-:W-:-:S12]  /*0dd0*/  @P0 FMUL R15, R2, UR5 ;  /* 0x00000005020f0c20 */ /* 0x000fd80008400000 */
[----:B------:R-:W3:Y:S01]  /*0de0*/  @P1 LDC.64 R32, c[0x0][0x428] ;  /* 0x00010a00ff201b82 */ /* 0x000ee20000000a00 */
[----:B0-----:R-:W-:-:S04]  /*0df0*/  IMAD.WIDE.U32 R18, R11, 0x4, R18 ;  /* 0x000000040b127825 */ /* 0x001fc800078e0012 */
[----:B---3--:R-:W-:-:S04]  /*0e00*/  @P1 IMAD.WIDE R32, R8, 0x4, R32 ;  /* 0x0000000408201825 */ /* 0x008fc800078e0220 */
[----:B--2---:R-:W-:Y:S02]  /*0e10*/  @P0 FFMA R37, R0, R13, R15 ;  /* 0x0000000d00250223 */ /* 0x004fe4000000000f */
[----:B------:R-:W0:Y:S03]  /*0e20*/  LDC.64 R12, c[0x0][0x3e8] ;  /* 0x0000fa00ff0c7b82 */ /* 0x000e260000000a00 */
[----:B------:R2:W-:Y:S04]  /*0e30*/  @P0 STG.E desc[UR10][R16.64], R37 ;  /* 0x0000002510000986 */ /* 0x0005e8000c10190a */
[----:B-1----:R-:W3:Y:S04]  /*0e40*/  @P1 LDG.E R30, desc[UR10][R30.64] ;  /* 0x0000000a1e1e1981 */ /* 0x002ee8000c1e1900 */
[----:B------:R-:W4:Y:S04]  /*0e50*/  @P1 LDG.E R0, desc[UR10][R18.64] ;  /* 0x0000000a12001981 */ /* 0x000f28000c1e1900 */
[----:B------:R-:W4:Y:S01]  /*0e60*/  @P1 LDG.E R39, desc[UR10][R32.64] ;  /* 0x0000000a20271981 */ /* 0x000f22000c1e1900 */
[----:B--2---:R-:W1:Y:S01]  /*0e70*/  LDC R37, c[0x0][0x51c] ;  /* 0x00014700ff257b82 */ /* 0x004e620000000800 */
[----:B0-----:R-:W-:-:S04]  /*0e80*/  IMAD.WIDE R14, R3, 0x4, R12 ;  /* 0x00000004030e7825 */ /* 0x001fc800078e020c */
[----:B------:R-:W-:-:S04]  /*0e90*/  IMAD.WIDE R16, R8, 0x4, R12 ;  /* 0x0000000408107825 */ /* 0x000fc800078e020c */
[----:B------:R-:W-:-:S04]  /*0ea0*/  IMAD.WIDE R12, R7, 0x4, R12 ;  /* 0x00000004070c7825 */ /* 0x000fc800078e020c */
[----:B---3--:R-:W-:Y:S01]  /*0eb0*/  @P1 FMUL R2, R5, R30 ;  /* 0x0000001e05021220 */ /* 0x008fe20000400000 */
[----:B------:R-:W-:-:S04]  /*0ec0*/  IMAD.WIDE R30, R35, 0x4, R14 ;  /* 0x00000004231e7825 */ /* 0x000fc800078e020e */
[----:B------:R-:W-:-:S04]  /*0ed0*/  @P1 FMUL R2, R2, UR5 ;  /* 0x0000000502021c20 */ /* 0x000fc80008400000 */
[----:B----4-:R-:W-:-:S05]  /*0ee0*/  @P1 FFMA R39, R0, R39, R2 ;  /* 0x0000002700271223 */ /* 0x010fca0000000002 */
[----:B------:R0:W-:Y:S04]  /*0ef0*/  @P1 STG.E desc[UR10][R32.64], R39 ;  /* 0x0000002720001986 */ /* 0x0001e8000c10190a */
[----:B------:R-:W2:Y:S04]  /*0f00*/  LDG.E R14, desc[UR10][R14.64] ;  /* 0x0000000a0e0e7981 */ /* 0x000ea8000c1e1900 */
[----:B------:R-:W2:Y:S04]  /*0f10*/  LDG.E R17, desc[UR10][R16.64] ;  /* 0x0000000a10117981 */ /* 0x000ea8000c1e1900 */
[----:B------:R-:W3:Y:S04]  /*0f20*/  LDG.E R30, desc[UR10][R30.64] ;  /* 0x0000000a1e1e7981 */ /* 0x000ee8000c1e1900 */
[----:B------:R-:W3:Y:S01]  /*0f30*/  LDG.E R13, desc[UR10][R12.64] ;  /* 0x0000000a0c0d7981 */ /* 0x000ee2000c1e1900 */
[----:B-1----:R-:W0:Y:S01]  /*0f40*/  MUFU.RCP R34, R37 ;  /* 0x0000002500227308 */ /* 0x002e220000001000 */
[----:B------:R-:W-:Y:S01]  /*0f50*/  BSSY.RECONVERGENT B2, `(.L_x_12) ;  /* 0x0000011000027945 */ /* 0x000fe20003800200 */
[----:B0-----:R-:W-:Y:S01]  /*0f60*/  FFMA R33, R34, -R37, 1 ;  /* 0x3f80000022217423 */ /* 0x001fe20000000825 */
[----:B--2---:R-:W-:-:S04]  /*0f70*/  FADD R0, R14, -R17 ;  /* 0x800000110e007221 */ /* 0x004fc80000000000 */
        /* <DEDUP_REMOVED lines=12> */
[----:B------:R-:W-:Y:S05]  /*1040*/  CALL.REL.NOINC `($__internal_0_$__cuda_sm3x_div_rn_noftz_f32_slowpath) ;  /* 0x0000002800d87944 */ /* 0x000fea0003c00000 */
[----:B------:R-:W-:-:S07]  /*1050*/  MOV R31, R0 ;  /* 0x00000000001f7202 */ /* 0x000fce0000000f00 */
.L_x_13:
[----:B------:R-:W-:Y:S05]  /*1060*/  BSYNC.RECONVERGENT B2 ;  /* 0x0000000000027941 */ /* 0x000fea0003800200 */
.L_x_12:
[----:B------:R-:W0:Y:S01]  /*1070*/  LDC.64 R32, c[0x0][0x390] ;  /* 0x0000e400ff207b82 */ /* 0x000e220000000a00 */
[----:B------:R-:W1:Y:S07]  /*1080*/  LDCU UR7, c[0x0][0x508] ;  /* 0x0000a100ff0777ac */ /* 0x000e6e0008000800 */
[----:B------:R-:W2:Y:S01]  /*1090*/  LDC R30, c[0x0][0x51c] ;  /* 0x00014700ff1e7b82 */ /* 0x000ea20000000800 */
[----:B-1----:R-:W-:Y:S01]  /*10a0*/  MOV R13, UR7 ;  /* 0x00000007000d7c02 */ /* 0x002fe20008000f00 */
[----:B0-----:R-:W-:-:S04]  /*10b0*/  IMAD.WIDE R2, R3, 0x4, R32 ;  /* 0x0000000403027825 */ /* 0x001fc800078e0220 */
[----:B------:R-:W-:-:S04]  /*10c0*/  IMAD.WIDE R16, R8, 0x4, R32 ;  /* 0x0000000408107825 */ /* 0x000fc800078e0220 */
[----:B------:R-:W-:Y:S01]  /*10d0*/  IMAD.WIDE R32, R7, 0x4, R32 ;  /* 0x0000000407207825 */ /* 0x000fe200078e0220 */
[----:B------:R-:W3:Y:S03]  /*10e0*/  LDG.E R15, desc[UR10][R16.64] ;  /* 0x0000000a100f7981 */ /* 0x000ee6000c1e1900 */
[----:B------:R-:W-:Y:S02]  /*10f0*/  IMAD.WIDE R12, R13, 0x4, R2 ;  /* 0x000000040d0c7825 */ /* 0x000fe400078e0202 */
[----:B------:R-:W3:Y:S04]  /*1100*/  LDG.E R2, desc[UR10][R2.64] ;  /* 0x0000000a02027981 */ /* 0x000ee8000c1e1900 */
[----:B------:R-:W4:Y:S04]  /*1110*/  LDG.E R33, desc[UR10][R32.64] ;  /* 0x0000000a20217981 */ /* 0x000f28000c1e1900 */
[----:B------:R-:W4:Y:S01]  /*1120*/  LDG.E R12, desc[UR10][R12.64] ;  /* 0x0000000a0c0c7981 */ /* 0x000f22000c1e1900 */
[----:B--2---:R-:W0:Y:S01]  /*1130*/  MUFU.RCP R35, R30 ;  /* 0x0000001e00237308 */ /* 0x004e220000001000 */
[----:B------:R-:W-:Y:S01]  /*1140*/  USHF.L.U32 UR7, UR7, 0x1, URZ ;  /* 0x0000000107077899 */ /* 0x000fe200080006ff */
        /* <DEDUP_REMOVED lines=13> */
[----:B------:R-:W-:Y:S02]  /*1220*/  MOV R2, R15 ;  /* 0x0000000f00027202 */ /* 0x000fe40000000f00 */
[----:B------:R-:W-:Y:S02]  /*1230*/  MOV R12, 0x1260 ;  /* 0x00001260000c7802 */ /* 0x000fe40000000f00 */
[----:B0-----:R-:W-:-:S07]  /*1240*/  MOV R0, UR5 ;  /* 0x0000000500007c02 */ /* 0x001fce0008000f00 */
[----:B------:R-:W-:Y:S05]  /*1250*/  CALL.REL.NOINC `($__internal_0_$__cuda_sm3x_div_rn_noftz_f32_slowpath) ;  /* 0x0000002800547944 */ /* 0x000fea0003c00000 */
[----:B------:R-:W-:-:S07]  /*1260*/  MOV R14, R0 ;  /* 0x00000000000e7202 */ /* 0x000fce0000000f00 */
.L_x_15:
[----:B------:R-:W-:Y:S05]  /*1270*/  BSYNC.RECONVERGENT B2 ;  /* 0x0000000000027941 */ /* 0x000fea0003800200 */
.L_x_14:
[----:B------:R-:W0:Y:S01]  /*1280*/  LDCU.64 UR8, c[0x0][0x508] ;  /* 0x0000a100ff0877ac */ /* 0x000e220008000a00 */
[----:B------:R-:W1:Y:S08]  /*1290*/  LDC.64 R12, c[0x0][0x3f0] ;  /* 0x0000fc00ff0c7b82 */ /* 0x000e700000000a00 */
[----:B------:R-:W2:Y:S01]  /*12a0*/  LDC R39, c[0x0][0x520] ;  /* 0x00014800ff277b82 */ /* 0x000ea20000000800 */
[----:B0-----:R-:W-:-:S02]  /*12b0*/  UIMAD UR5, UR9, UR8, URZ ;  /* 0x00000008090572a4 */ /* 0x001fc4000f8e02ff */
[----:B------:R-:W-:-:S04]  /*12c0*/  UIMAD UR6, UR7, UR9, URZ ;  /* 0x00000009070672a4 */ /* 0x000fc8000f8e02ff */
[C---:B------:R-:W-:Y:S01]  /*12d0*/  IADD3 R32, PT, PT, R8.reuse, UR5, RZ ;  /* 0x0000000508207c10 */ /* 0x040fe2000fffe0ff */
[C-C-:B-1----:R-:W-:Y:S01]  /*12e0*/  IMAD.WIDE R34, R8.reuse, 0x4, R12.reuse ;  /* 0x0000000408227825 */ /* 0x142fe200078e020c */
[----:B------:R-:W-:Y:S02]  /*12f0*/  IADD3 R3, PT, PT, R8, -UR5, RZ ;  /* 0x8000000508037c10 */ /* 0x000fe4000fffe0ff */
[----:B------:R-:W-:Y:S01]  /*1300*/  MOV R15, UR6 ;  /* 0x00000006000f7c02 */ /* 0x000fe20008000f00 */
[--C-:B------:R-:W-:Y:S01]  /*1310*/  IMAD.WIDE R36, R32, 0x4, R12.reuse ;  /* 0x0000000420247825 */ /* 0x100fe200078e020c */
[----:B------:R0:W3:Y:S03]  /*1320*/  LDG.E R0, desc[UR10][R34.64] ;  /* 0x0000000a22007981 */ /* 0x0000e6000c1e1900 */
[----:B------:R-:W-:Y:S02]  /*1330*/  IMAD.WIDE R12, R3, 0x4, R12 ;  /* 0x00000004030c7825 */ /* 0x000fe400078e020c */
[----:B------:R-:W3:Y:S04]  /*1340*/  LDG.E R37, desc[UR10][R36.64] ;  /* 0x0000000a24257981 */ /* 0x000ee8000c1e1900 */
[----:B------:R-:W4:Y:S01]  /*1350*/  LDG.E R13, desc[UR10][R12.64] ;  /* 0x0000000a0c0d7981 */ /* 0x000f22000c1e1900 */
[----:B0-----:R-:W-:-:S05]  /*1360*/  IMAD.WIDE R34, R15, 0x4, R34 ;  /* 0x000000040f227825 */ /* 0x001fca00078e0222 */
        /* <DEDUP_REMOVED lines=19> */
.L_x_17:
[----:B------:R-:W-:Y:S05]  /*14a0*/  BSYNC.RECONVERGENT B2 ;  /* 0x0000000000027941 */ /* 0x000fea0003800200 */
.L_x_16:
[----:B------:R-:W0:Y:S01]  /*14b0*/  LDC.64 R12, c[0x0][0x388] ;  /* 0x0000e200ff0c7b82 */ /* 0x000e220000000a00 */
[----:B------:R-:W-:Y:S01]  /*14c0*/  MOV R37, UR5 ;  /* 0x0000000500257c02 */ /* 0x000fe20008000f00 */
[----:B------:R-:W2:Y:S01]  /*14d0*/  LDG.E R15, desc[UR10][R24.64] ;  /* 0x0000000a180f7981 */ /* 0x000ea2000c1e1900 */
[----:B------:R-:W-:-:S03]  /*14e0*/  MOV R35, UR5 ;  /* 0x0000000500237c02 */ /* 0x000fc60008000f00 */
[----:B------:R-:W-:Y:S02]  /*14f0*/  IMAD.WIDE R36, R37, 0x4, R24 ;  /* 0x0000000425247825 */ /* 0x000fe400078e0218 */
[----:B------:R-:W1:Y:S02]  /*1500*/  LDC R2, c[0x0][0x520] ;  /* 0x00014800ff027b82 */ /* 0x000e640000000800 */
[----:B------:R-:W-:Y:S02]  /*1510*/  IMAD.WIDE R34, R35, 0x4, R36 ;  /* 0x0000000423227825 */ /* 0x000fe400078e0224 */
[----:B------:R-:W2:Y:S04]  /*1520*/  LDG.E R36, desc[UR10][R36.64] ;  /* 0x0000000a24247981 */ /* 0x000ea8000c1e1900 */
[----:B------:R-:W3:Y:S01]  /*1530*/  LDG.E R34, desc[UR10][R34.64] ;  /* 0x0000000a22227981 */ /* 0x000ee2000c1e1900 */
[----:B0-----:R-:W-:-:S06]  /*1540*/  IMAD.WIDE R12, R3, 0x4, R12 ;  /* 0x00000004030c7825 */ /* 0x001fcc00078e020c */
[----:B------:R-:W3:Y:S01]  /*1550*/  LDG.E R13, desc[UR10][R12.64] ;  /* 0x0000000a0c0d7981 */ /* 0x000ee2000c1e1900 */
[----:B-1----:R-:W0:Y:S01]  /*1560*/  MUFU.RCP R39, R2 ;  /* 0x0000000200277308 */ /* 0x002e220000001000 */
[----:B------:R-:W-:Y:S01]  /*1570*/  BSSY.RECONVERGENT B2, `(.L_x_18) ;  /* 0x0000012000027945 */ /* 0x000fe20003800200 */
[----:B0-----:R-:W-:Y:S01]  /*1580*/  FFMA R30, R39, -R2, 1 ;  /* 0x3f800000271e7423 */ /* 0x001fe20000000802 */
[----:B--2---:R-:W-:-:S04]  /*1590*/  FADD R15, R36, -R15 ;  /* 0x8000000f240f7221 */ /* 0x004fc80000000000 */
[----:B------:R-:W-:Y:S01]  /*15a0*/  FMUL R15, R15, 1.125 ;  /* 0x3f9000000f0f7820 */ /* 0x000fe20000400000 */
[----:B---3--:R-:W-:-:S04]  /*15b0*/  FADD R0, R34, -R13 ;  /* 0x8000000d22007221 */ /* 0x008fc80000000000 */
[----:B------:R-:W-:-:S04]  /*15c0*/  FFMA R15, R0, 0.041666667908430099487, -R15 ;  /* 0x3d2aaaab000f7823 */ /* 0x000fc8000000080f */
[----:B------:R-:W0:Y:S01]  /*15d0*/  FCHK P2, R15, R2 ;  /* 0x000000020f007302 */ /* 0x000e220000040000 */
[----:B------:R-:W-:-:S04]  /*15e0*/  FFMA R0, R39, R30, R39 ;  /* 0x0000001e27007223 */ /* 0x000fc80000000027 */
        /* <DEDUP_REMOVED lines=10> */
.L_x_19:
[----:B------:R-:W-:Y:S05]  /*1690*/  BSYNC.RECONVERGENT B2 ;  /* 0x0000000000027941 */ /* 0x000fea0003800200 */
.L_x_18:
[----:B------:R-:W2:Y:S04]  /*16a0*/  LDG.E R0, desc[UR10][R40.64] ;  /* 0x0000000a28007981 */ /* 0x000ea8000c1e1900 */
        /* <DEDUP_REMOVED lines=14> */
.L_x_21:
[----:B------:R-:W-:Y:S05]  /*1790*/  BSYNC.RECONVERGENT B2 ;  /* 0x0000000000027941 */ /* 0x000fea0003800200 */
.L_x_20:
[----:B------:R-:W0:Y:S01]  /*17a0*/  LDC.64 R14, c[0x0][0x4f0] ;  /* 0x00013c00ff0e7b82 */ /* 0x000e220000000a00 */
[----:B------:R-:W1:Y:S07]  /*17b0*/  LDCU UR8, c[0x0][0x514] ;  /* 0x0000a280ff0877ac */ /* 0x000e6e0008000800 */
[----:B------:R-:W2:Y:S01]  /*17c0*/  LDC.64 R40, c[0x0][0x4f8] ;  /* 0x00013e00ff287b82 */ /* 0x000ea20000000a00 */
[----:B0-----:R-:W-:-:S05]  /*17d0*/  IMAD.WIDE.U32 R14, R9, 0x4, R14 ;  /* 0x00000004090e7825 */ /* 0x001fca00078e000e */
[----:B------:R-:W3:Y:S01]  /*17e0*/  LDG.E R0, desc[UR10][R14.64] ;  /* 0x0000000a0e007981 */ /* 0x000ee2000c1e1900 */
[----:B--2---:R-:W-:-:S05]  /*17f0*/  IMAD.WIDE.U32 R40, R9, 0x4, R40 ;  /* 0x0000000409287825 */ /* 0x004fca00078e0028 */
[----:B------:R-:W2:Y:S01]  /*1800*/  LDG.E R37, desc[UR10][R40.64] ;  /* 0x0000000a28257981 */ /* 0x000ea2000c1e1900 */
[----:B------:R-:W-:Y:S01]  /*1810*/  FMUL R2, R4, R13 ;  /* 0x0000000d04027220 */ /* 0x000fe20000400000 */
[----:B------:R-:W-:Y:S03]  /*1820*/  BSSY.RECONVERGENT B2, `(.L_x_22) ;  /* 0x0000010000027945 */ /* 0x000fe60003800200 */
[----:B-1----:R-:W-:-:S04]  /*1830*/  FMUL R2, R2, UR8 ;  /* 0x0000000802027c20 */ /* 0x002fc80008400000 */
[----:B-----5:R-:W-:Y:S01]  /*1840*/  FFMA R2, R35, R31, R2 ;  /* 0x0000001f23027223 */ /* 0x020fe20000000002 */
        /* <DEDUP_REMOVED lines=10> */
[----:B------:R-:W-:-:S07]  /*18f0*/  MOV R12, 0x1910 ;  /* 0x00001910000c7802 */ /* 0x000fce0000000f00 */
[----:B------:R-:W-:Y:S05]  /*1900*/  CALL.REL.NOINC `($__internal_0_$__cuda_sm3x_div_rn_noftz_f32_slowpath) ;  /* 0x0000002000a87944 */ /* 0x000fea0003c00000 */
[----:B------:R-:W-:-:S07]  /*1910*/  MOV R31, R0 ;  /* 0x00000000001f7202 */ /* 0x000fce0000000f00 */
.L_x_23:
[----:B------:R-:W-:Y:S05]  /*1920*/  BSYNC.RECONVERGENT B2 ;  /* 0x0000000000027941 */ /* 0x000fea0003800200 */
.L_x_22:
[----:B------:R-:W0:Y:S01]  /*1930*/  LDC.64 R12, c[0x0][0x3b8] ;  /* 0x0000ee00ff0c7b82 */ /* 0x000e220000000a00 */
[----:B------:R-:W1:Y:S01]  /*1940*/  LDCU.64 UR8, c[0x0][0x510] ;  /* 0x0000a200ff0877ac */ /* 0x000e620008000a00 */
[----:B------:R-:W2:Y:S06]  /*1950*/  LDCU UR12, c[0x0][0x524] ;  /* 0x0000a480ff0c77ac */ /* 0x000eac0008000800 */
[----:B------:R-:W3:Y:S01]  /*1960*/  LDC.64 R44, c[0x0][0x4b8] ;  /* 0x00012e00ff2c7b82 */ /* 0x000ee20000000a00 */
[----:B0-----:R-:W-:-:S05]  /*1970*/  IMAD.WIDE R12, R8, 0x4, R12 ;  /* 0x00000004080c7825 */ /* 0x001fca00078e020c */
[----:B------:R-:W4:Y:S01]  /*1980*/  LDG.E R35, desc[UR10][R12.64] ;  /* 0x0000000a0c237981 */ /* 0x000f22000c1e1900 */
[----:B------:R-:W-:Y:S01]  /*1990*/  FMUL R0, R4, R31 ;  /* 0x0000001f04007220 */ /* 0x000fe20000400000 */
[----:B-1----:R-:W-:Y:S01]  /*19a0*/  UIADD3 UR4, UPT, UPT, UR4, UR8, URZ ;  /* 0x0000000804047290 */ /* 0x002fe2000fffe0ff */
[----:B------:R-:W-:Y:S01]  /*19b0*/  BSSY.RECONVERGENT B0, `(.L_x_24) ;  /* 0x0000010000007945 */ /* 0x000fe20003800200 */
[----:B---3--:R-:W-:-:S04]  /*19c0*/  IMAD.WIDE.U32 R44, R9, 0x4, R44 ;  /* 0x00000004092c7825 */ /* 0x008fc800078e002c */
[----:B------:R-:W-:Y:S01]  /*19d0*/  FFMA R0, R0, UR9, R33 ;  /* 0x0000000900007c23 */ /* 0x000fe20008000021 */
[----:B------:R-:W-:-:S04]  /*19e0*/  ISETP.GT.AND P2, PT, R9, UR4, PT ;  /* 0x0000000409007c0c */ /* 0x000fc8000bf44270 */
[----:B--2---:R-:W-:Y:S01]  /*19f0*/  ISETP.LT.OR P2, PT, R9, UR12, P2 ;  /* 0x0000000c09007c0c */ /* 0x004fe20009741670 */
[----:B----4-:R-:W-:-:S05]  /*1a00*/  FADD R35, R0, R35 ;  /* 0x0000002300237221 */ /* 0x010fca0000000000 */
[----:B------:R0:W-:Y:S07]  /*1a10*/  STG.E desc[UR10][R12.64], R35 ;  /* 0x000000230c007986 */ /* 0x0001ee000c10190a */
[----:B------:R-:W-:Y:S05]  /*1a20*/  @!P2 BRA `(.L_x_25) ;  /* 0x000000000020a947 */ /* 0x000fea0003800000 */
[----:B------:R-:W1:Y:S01]  /*1a30*/  LDC.64 R30, c[0x0][0x438] ;  /* 0x00010e00ff1e7b82 */ /* 0x000e620000000a00 */
[----:B------:R-:W2:Y:S01]  /*1a40*/  LDG.E R0, desc[UR10][R44.64] ;  /* 0x0000000a2c007981 */ /* 0x000ea2000c1e1900 */
[----:B-1----:R-:W-:-:S05]  /*1a50*/  IMAD.WIDE R30, R8, 0x4, R30 ;  /* 0x00000004081e7825 */ /* 0x002fca00078e021e */
[----:B------:R-:W2:Y:S01]  /*1a60*/  LDG.E R33, desc[UR10][R30.64] ;  /* 0x0000000a1e217981 */ /* 0x000ea2000c1e1900 */
[----:B------:R-:W-:-:S04]  /*1a70*/  FMUL R2, R5, R35 ;  /* 0x0000002305027220 */ /* 0x000fc80000400000 */
[----:B0-----:R-:W-:-:S04]  /*1a80*/  FMUL R35, R2, UR9 ;  /* 0x0000000902237c20 */ /* 0x001fc80008400000 */
[----:B--2---:R-:W-:-:S05]  /*1a90*/  FFMA R33, R0, R33, R35 ;  /* 0x0000002100217223 */ /* 0x004fca0000000023 */
[----:B------:R1:W-:Y:S02]  /*1aa0*/  STG.E desc[UR10][R30.64], R33 ;  /* 0x000000211e007986 */ /* 0x0003e4000c10190a */
.L_x_25:
[----:B------:R-:W-:Y:S05]  /*1ab0*/  BSYNC.RECONVERGENT B0 ;  /* 0x0000000000007941 */ /* 0x000fea0003800200 */
.L_x_24:
[----:B-1----:R-:W1:Y:S01]  /*1ac0*/  @P0 LDC.64 R30, c[0x0][0x448] ;  /* 0x00011200ff1e0b82 */ /* 0x002e620000000a00 */
[----:B------:R0:W2:Y:S04]  /*1ad0*/  @P0 LDG.E R0, desc[UR10][R12.64] ;  /* 0x0000000a0c000981 */ /* 0x0000a8000c1e1900 */
[----:B------:R3:W4:Y:S03]  /*1ae0*/  @P0 LDG.E R42, desc[UR10][R42.64] ;  /* 0x0000000a2a2a0981 */ /* 0x000726000c1e1900 */
[----:B0-----:R-:W0:Y:S01]  /*1af0*/  LDC.64 R12, c[0x0][0x400] ;  /* 0x00010000ff0c7b82 */ /* 0x001e220000000a00 */
[----:B------:R-:W-:-:S07]  /*1b00*/  MOV R39, UR6 ;  /* 0x0000000600277c02 */ /* 0x000fce0008000f00 */
[----:B---3--:R-:W3:Y:S01]  /*1b10*/  LDC R43, c[0x0][0x520] ;  /* 0x00014800ff2b7b82 */ /* 0x008ee20000000800 */
[----:B-1----:R-:W-:-:S05]  /*1b20*/  @P0 IMAD.WIDE R30, R8, 0x4, R30 ;  /* 0x00000004081e0825 */ /* 0x002fca00078e021e */
[----:B------:R-:W4:Y:S01]  /*1b30*/  @P0 LDG.E R33, desc[UR10][R30.64] ;  /* 0x0000000a1e210981 */ /* 0x000f22000c1e1900 */
[----:B--2---:R-:W-:-:S04]  /*1b40*/  @P0 FMUL R0, R5, R0 ;  /* 0x0000000005000220 */ /* 0x004fc80000400000 */
[----:B------:R-:W-:-:S04]  /*1b50*/  @P0 FMUL R35, R0, UR9 ;  /* 0x0000000900230c20 */ /* 0x000fc80008400000 */
[----:B----4-:R-:W-:Y:S01]  /*1b60*/  @P0 FFMA R37, R42, R33, R35 ;  /* 0x000000212a250223 */ /* 0x010fe20000000023 */
[----:B0-----:R-:W-:-:S04]  /*1b70*/  IMAD.WIDE R34, R8, 0x4, R12 ;  /* 0x0000000408227825 */ /* 0x001fc800078e020c */
[--C-:B------:R-:W-:Y:S01]  /*1b80*/  IMAD.WIDE R32, R32, 0x4, R12.reuse ;  /* 0x0000000420207825 */ /* 0x100fe200078e020c */
[----:B------:R0:W-:Y:S03]  /*1b90*/  @P0 STG.E desc[UR10][R30.64], R37 ;  /* 0x000000251e000986 */ /* 0x0001e6000c10190a */
[----:B------:R-:W-:Y:S02]  /*1ba0*/  IMAD.WIDE R12, R3, 0x4, R12 ;  /* 0x00000004030c7825 */ /* 0x000fe400078e020c */
[----:B------:R-:W2:Y:S04]  /*1bb0*/  LDG.E R32, desc[UR10][R32.64] ;  /* 0x0000000a20207981 */ /* 0x000ea8000c1e1900 */
[----:B------:R-:W4:Y:S01]  /*1bc0*/  LDG.E R13, desc[UR10][R12.64] ;  /* 0x0000000a0c0d7981 */ /* 0x000f22000c1e1900 */
[----:B0-----:R-:W-:-:S03]  /*1bd0*/  IMAD.WIDE R30, R39, 0x4, R34 ;  /* 0x00000004271e7825 */ /* 0x001fc600078e0222 */
[----:B------:R-:W2:Y:S04]  /*1be0*/  LDG.E R35, desc[UR10][R34.64] ;  /* 0x0000000a22237981 */ /* 0x000ea8000c1e1900 */
[----:B------:R-:W4:Y:S01]  /*1bf0*/  LDG.E R2, desc[UR10][R30.64] ;  /* 0x0000000a1e027981 */ /* 0x000f22000c1e1900 */
[----:B---3--:R-:W0:Y:S01]  /*1c00*/  MUFU.RCP R36, R43 ;  /* 0x0000002b00247308 */ /* 0x008e220000001000 */
[----:B------:R-:W-:Y:S01]  /*1c10*/  BSSY.RECONVERGENT B2, `(.L_x_26) ;  /* 0x0000011000027945 */ /* 0x000fe20003800200 */
[----:B0-----:R-:W-:Y:S01]  /*1c20*/  FFMA R37, R36, -R43, 1 ;  /* 0x3f80000024257423 */ /* 0x001fe2000000082b */
[----:B--2---:R-:W-:Y:S01]  /*1c30*/  FADD R0, R32, -R35 ;  /* 0x8000002320007221 */ /* 0x004fe20000000000 */
[----:B----4-:R-:W-:-:S03]  /*1c40*/  FADD R39, R2, -R13 ;  /* 0x8000000d02277221 */ /* 0x010fc60000000000 */
[----:B------:R-:W-:-:S04]  /*1c50*/  FMUL R0, R0, 1.125 ;  /* 0x3f90000000007820 */ /* 0x000fc80000400000 */
        /* <DEDUP_REMOVED lines=12> */
.L_x_27:
[----:B------:R-:W-:Y:S05]  /*1d20*/  BSYNC.RECONVERGENT B2 ;  /* 0x0000000000027941 */ /* 0x000fea0003800200 */
.L_x_26:
[----:B------:R-:W0:Y:S01]  /*1d30*/  LDC.64 R12, c[0x0][0x380] ;  /* 0x0000e000ff0c7b82 */ /* 0x000e220000000a00 */
[----:B------:R-:W-:Y:S01]  /*1d40*/  MOV R33, UR5 ;  /* 0x0000000500217c02 */ /* 0x000fe20008000f00 */
[----:B------:R-:W2:Y:S01]  /*1d50*/  LDG.E R35, desc[UR10][R26.64] ;  /* 0x0000000a1a237981 */ /* 0x000ea2000c1e1900 */
[----:B------:R-:W-:-:S03]  /*1d60*/  MOV R31, UR5 ;  /* 0x00000005001f7c02 */ /* 0x000fc60008000f00 */
[----:B------:R-:W-:Y:S02]  /*1d70*/  IMAD.WIDE R32, R33, 0x4, R26 ;  /* 0x0000000421207825 */ /* 0x000fe400078e021a */
[----:B------:R-:W1:Y:S02]  /*1d80*/  LDC R37, c[0x0][0x520] ;  /* 0x00014800ff257b82 */ /* 0x000e640000000800 */
[----:B------:R-:W-:Y:S02]  /*1d90*/  IMAD.WIDE R30, R31, 0x4, R32 ;  /* 0x000000041f1e7825 */ /* 0x000fe400078e0220 */
[----:B------:R3:W2:Y:S04]  /*1da0*/  LDG.E R32, desc[UR10][R32.64] ;  /* 0x0000000a20207981 */ /* 0x0006a8000c1e1900 */
[----:B------:R-:W4:Y:S01]  /*1db0*/  LDG.E R30, desc[UR10][R30.64] ;  /* 0x0000000a1e1e7981 */ /* 0x000f22000c1e1900 */
[----:B0-----:R-:W-:-:S06]  /*1dc0*/  IMAD.WIDE R12, R3, 0x4, R12 ;  /* 0x00000004030c7825 */ /* 0x001fcc00078e020c */
[----:B------:R-:W4:Y:S01]  /*1dd0*/  LDG.E R13, desc[UR10][R12.64] ;  /* 0x0000000a0c0d7981 */ /* 0x000f22000c1e1900 */
[----:B-1----:R-:W0:Y:S01]  /*1de0*/  MUFU.RCP R36, R37 ;  /* 0x0000002500247308 */ /* 0x002e220000001000 */
[----:B------:R-:W-:Y:S01]  /*1df0*/  BSSY.RECONVERGENT B2, `(.L_x_28) ;  /* 0x0000011000027945 */ /* 0x000fe20003800200 */
[----:B0-----:R-:W-:-:S04]  /*1e00*/  FFMA R39, R36, -R37, 1 ;  /* 0x3f80000024277423 */ /* 0x001fc80000000825 */
[----:B---3--:R-:W-:Y:S01]  /*1e10*/  FFMA R33, R36, R39, R36 ;  /* 0x0000002724217223 */ /* 0x008fe20000000024 */
[----:B--2---:R-:W-:-:S04]  /*1e20*/  FADD R35, R32, -R35 ;  /* 0x8000002320237221 */ /* 0x004fc80000000000 */
        /* <DEDUP_REMOVED lines=13> */
.L_x_29:
[----:B------:R-:W-:Y:S05]  /*1f00*/  BSYNC.RECONVERGENT B2 ;  /* 0x0000000000027941 */ /* 0x000fea0003800200 */
.L_x_28:
        /* <DEDUP_REMOVED lines=25> */
.L_x_31:
[----:B------:R-:W-:Y:S05]  /*20a0*/  BSYNC.RECONVERGENT B2 ;  /* 0x0000000000027941 */ /* 0x000fea0003800200 */
.L_x_30:
[----:B------:R-:W2:Y:S01]  /*20b0*/  LDG.E R0, desc[UR10][R16.64+0x4] ;  /* 0x0000040a10007981 */ /* 0x000ea2000c1e1900 */
[----:B------:R-:W0:Y:S03]  /*20c0*/  LDC R35, c[0x0][0x518] ;  /* 0x00014600ff237b82 */ /* 0x000e260000000800 */
[----:B------:R-:W2:Y:S04]  /*20d0*/  LDG.E R13, desc[UR10][R16.64] ;  /* 0x0000000a100d7981 */ /* 0x000ea8000c1e1900 */
[----:B------:R-:W3:Y:S04]  /*20e0*/  LDG.E R2, desc[UR10][R16.64+0x8] ;  /* 0x0000080a10027981 */ /* 0x000ee8000c1e1900 */
[----:B------:R-:W3:Y:S01]  /*20f0*/  LDG.E R31, desc[UR10][R16.64+-0x4] ;  /* 0xfffffc0a101f7981 */ /* 0x000ee2000c1e1900 */
[----:B------:R-:W-:Y:S01]  /*2100*/  BSSY.RECONVERGENT B2, `(.L_x_32) ;  /* 0x0000012000027945 */ /* 0x000fe20003800200 */
[----:B0-----:R-:W0:Y:S01]  /*2110*/  MUFU.RCP R12, R35 ;  /* 0x00000023000c7308 */ /* 0x001e220000001000 */
        /* <DEDUP_REMOVED lines=16> */
.L_x_33:
[----:B------:R-:W-:Y:S05]  /*2220*/  BSYNC.RECONVERGENT B2 ;  /* 0x0000000000027941 */ /* 0x000fea0003800200 */
.L_x_32:
        /* <DEDUP_REMOVED lines=12> */
[----:B------:R-:W-:Y:S02]  /*22f0*/  MOV R2, R33 ;  /* 0x0000002100027202 */ /* 0x000fe40000000f00 */
[----:B------:R-:W-:-:S07]  /*2300*/  MOV R12, 0x2320 ;  /* 0x00002320000c7802 */ /* 0x000fce0000000f00 */
[----:B-----5:R-:W-:Y:S05]  /*2310*/  CALL.REL.NOINC `($__internal_0_$__cuda_sm3x_div_rn_noftz_f32_slowpath) ;  /* 0x0000001800247944 */ /* 0x020fea0003c00000 */
.L_x_35:
[----:B------:R-:W-:Y:S05]  /*2320*/  BSYNC.RECONVERGENT B2 ;  /* 0x0000000000027941 */ /* 0x000fea0003800200 */
.L_x_34:
[----:B------:R-:W2:Y:S01]  /*2330*/  LDG.E R22, desc[UR10][R22.64] ;  /* 0x0000000a16167981 */ /* 0x000ea2000c1e1900 */
[----:B------:R-:W0:Y:S03]  /*2340*/  LDCU UR4, c[0x0][0x514] ;  /* 0x0000a280ff0477ac */ /* 0x000e260008000800 */
[----:B------:R-:W3:Y:S01]  /*2350*/  LDG.E R20, desc[UR10][R20.64] ;  /* 0x0000000a14147981 */ /* 0x000ee2000c1e1900 */
[----:B------:R-:W-:Y:S01]  /*2360*/  FMUL R2, R4, R0 ;  /* 0x0000000004027220 */ /* 0x000fe20000400000 */
[----:B------:R-:W-:Y:S01]  /*2370*/  BSSY.RECONVERGENT B2, `(.L_x_36) ;  /* 0x0000010000027945 */ /* 0x000fe20003800200 */
[----:B--2---:R-:W1:Y:S08]  /*2380*/  MUFU.RCP R13, R22 ;  /* 0x00000016000d7308 */ /* 0x004e700000001000 */
[----:B------:R-:W2:Y:S01]  /*2390*/  FCHK P3, R31, R22 ;  /* 0x000000161f007302 */ /* 0x000ea20000060000 */
[----:B-1----:R-:W-:-:S04]  /*23a0*/  FFMA R12, -R22, R13, 1 ;  /* 0x3f800000160c7423 */ /* 0x002fc8000000010d */
[----:B------:R-:W-:Y:S01]  /*23b0*/  FFMA R0, R13, R12, R13 ;  /* 0x0000000c0d007223 */ /* 0x000fe2000000000d */
[----:B0-----:R-:W-:-:S03]  /*23c0*/  FMUL R13, R2, UR4 ;  /* 0x00000004020d7c20 */ /* 0x001fc60008400000 */
[----:B------:R-:W-:Y:S01]  /*23d0*/  FFMA R15, R0, R31, RZ ;  /* 0x0000001f000f7223 */ /* 0x000fe200000000ff */
[----:B-----5:R-:W-:-:S03]  /*23e0*/  FFMA R13, R14, R34, R13 ;  /* 0x000000220e0d7223 */ /* 0x020fc6000000000d */
[----:B------:R-:W-:Y:S01]  /*23f0*/  FFMA R2, -R22, R15, R31 ;  /* 0x0000000f16027223 */ /* 0x000fe2000000011f */
[----:B---3--:R-:W-:-:S03]  /*2400*/  FFMA R32, R20, R32, R13 ;  /* 0x0000002014207223 */ /* 0x008fc6000000000d */
[----:B------:R-:W-:Y:S01]  /*2410*/  FFMA R0, R0, R2, R15 ;  /* 0x0000000200007223 */ /* 0x000fe2000000000f */
[----:B--2---:R-:W-:Y:S06]  /*2420*/  @!P3 BRA `(.L_x_37) ;  /* 0x000000000010b947 */ /* 0x004fec0003800000 */
[----:B------:R-:W-:Y:S02]  /*2430*/  MOV R2, R31 ;  /* 0x0000001f00027202 */ /* 0x000fe40000000f00 */
[----:B------:R-:W-:Y:S02]  /*2440*/  MOV R0, R22 ;  /* 0x0000001600007202 */ /* 0x000fe40000000f00 */
[----:B------:R-:W-:-:S07]  /*2450*/  MOV R12, 0x2470 ;  /* 0x00002470000c7802 */ /* 0x000fce0000000f00 */
[----:B------:R-:W-:Y:S05]  /*2460*/  CALL.REL.NOINC `($__internal_0_$__cuda_sm3x_div_rn_noftz_f32_slowpath) ;  /* 0x0000001400d07944 */ /* 0x000fea0003c00000 */
.L_x_37:
[----:B------:R-:W-:Y:S05]  /*2470*/  BSYNC.RECONVERGENT B2 ;  /* 0x0000000000027941 */ /* 0x000fea0003800200 */
.L_x_36:
[----:B------:R-:W0:Y:S01]  /*2480*/  LDC.64 R12, c[0x0][0x3c0] ;  /* 0x0000f000ff0c7b82 */ /* 0x000e220000000a00 */
[----:B------:R-:W1:Y:S07]  /*2490*/  LDCU UR4, c[0x0][0x514] ;  /* 0x0000a280ff0477ac */ /* 0x000e6e0008000800 */
[----:B------:R-:W2:Y:S01]  /*24a0*/  @P1 LDC.64 R14, c[0x0][0x440] ;  /* 0x00011000ff0e1b82 */ /* 0x000ea20000000a00 */
[----:B0-----:R-:W-:-:S05]  /*24b0*/  IMAD.WIDE R12, R8, 0x4, R12 ;  /* 0x00000004080c7825 */ /* 0x001fca00078e020c */
[----:B------:R-:W3:Y:S01]  /*24c0*/  LDG.E R2, desc[UR10][R12.64] ;  /* 0x0000000a0c027981 */ /* 0x000ee2000c1e1900 */
[----:B------:R-:W-:Y:S01]  /*24d0*/  FMUL R21, R4, R0 ;  /* 0x0000000004157220 */ /* 0x000fe20000400000 */
[----:B------:R-:W-:Y:S03]  /*24e0*/  BSSY.RECONVERGENT B0, `(.L_x_38) ;  /* 0x000000d000007945 */ /* 0x000fe60003800200 */
[----:B-1----:R-:W-:-:S04]  /*24f0*/  FFMA R21, R21, UR4, R32 ;  /* 0x0000000415157c23 */ /* 0x002fc80008000020 */
[----:B---3--:R-:W-:-:S05]  /*2500*/  FADD R2, R21, R2 ;  /* 0x0000000215027221 */ /* 0x008fca0000000000 */
[----:B------:R0:W-:Y:S01]  /*2510*/  STG.E desc[UR10][R12.64], R2 ;  /* 0x000000020c007986 */ /* 0x0001e2000c10190a */
[----:B--2---:R-:W-:Y:S05]  /*2520*/  @!P2 BRA `(.L_x_39) ;  /* 0x000000000020a947 */ /* 0x004fea0003800000 */
[----:B------:R-:W1:Y:S01]  /*2530*/  LDC.64 R20, c[0x0][0x420] ;  /* 0x00010800ff147b82 */ /* 0x000e620000000a00 */
[----:B------:R-:W2:Y:S01]  /*2540*/  LDG.E R44, desc[UR10][R44.64] ;  /* 0x0000000a2c2c7981 */ /* 0x000ea2000c1e1900 */
[----:B-1----:R-:W-:-:S05]  /*2550*/  IMAD.WIDE R20, R8, 0x4, R20 ;  /* 0x0000000408147825 */ /* 0x002fca00078e0214 */
[----:B------:R-:W2:Y:S01]  /*2560*/  LDG.E R23, desc[UR10][R20.64] ;  /* 0x0000000a14177981 */ /* 0x000ea2000c1e1900 */
[----:B------:R-:W-:-:S04]  /*2570*/  FMUL R0, R5, R2 ;  /* 0x0000000205007220 */ /* 0x000fc80000400000 */
[----:B------:R-:W-:-:S04]  /*2580*/  FMUL R31, R0, UR4 ;  /* 0x00000004001f7c20 */ /* 0x000fc80008400000 */
[----:B--2---:R-:W-:-:S05]  /*2590*/  FFMA R23, R44, R23, R31 ;  /* 0x000000172c177223 */ /* 0x004fca000000001f */
[----:B------:R1:W-:Y:S02]  /*25a0*/  STG.E desc[UR10][R20.64], R23 ;  /* 0x0000001714007986 */ /* 0x0003e4000c10190a */
.L_x_39:
[----:B------:R-:W-:Y:S05]  /*25b0*/  BSYNC.RECONVERGENT B0 ;  /* 0x0000000000007941 */ /* 0x000fea0003800200 */
.L_x_38:
[----:B0-----:R-:W2:Y:S01]  /*25c0*/  @P1 LDG.E R12, desc[UR10][R12.64] ;  /* 0x0000000a0c0c1981 */ /* 0x001ea2000c1e1900 */
[C---:B-1----:R-:W-:Y:S01]  /*25d0*/  @P1 IMAD.WIDE R20, R8.reuse, 0x4, R14 ;  /* 0x0000000408141825 */ /* 0x042fe200078e020e */
[----:B------:R-:W0:Y:S02]  /*25e0*/  LDC.64 R22, c[0x0][0x3e0] ;  /* 0x0000f800ff167b82 */ /* 0x000e240000000a00 */
[----:B------:R-:W3:Y:S04]  /*25f0*/  @P1 LDG.E R18, desc[UR10][R18.64] ;  /* 0x0000000a12121981 */ /* 0x000ee8000c1e1900 */
[----:B------:R-:W3:Y:S01]  /*2600*/  @P1 LDG.E R15, desc[UR10][R20.64] ;  /* 0x0000000a140f1981 */ /* 0x000ee2000c1e1900 */
[----:B------:R-:W-:Y:S01]  /*2610*/  IADD3 R14, PT, PT, R8, -UR7, RZ ;  /* 0x80000007080e7c10 */ /* 0x000fe2000fffe0ff */
[----:B------:R-:W1:Y:S01]  /*2620*/  LDC R35, c[0x0][0x51c] ;  /* 0x00014700ff237b82 */ /* 0x000e620000000800 */
[----:B0-----:R-:W-:-:S04]  /*2630*/  IMAD.WIDE R30, R7, 0x4, R22 ;  /* 0x00000004071e7825 */ /* 0x001fc800078e0216 */
[----:B--2---:R-:W-:Y:S01]  /*2640*/  @P1 FMUL R0, R5, R12 ;  /* 0x0000000c05001220 */ /* 0x004fe20000400000 */
[----:B------:R-:W-:-:S04]  /*2650*/  IMAD.WIDE R12, R8, 0x4, R22 ;  /* 0x00000004080c7825 */ /* 0x000fc800078e0216 */
[----:B------:R-:W-:Y:S01]  /*2660*/  @P1 FMUL R33, R0, UR4 ;  /* 0x0000000400211c20 */ /* 0x000fe20008400000 */
[----:B------:R-:W-:-:S04]  /*2670*/  IMAD.WIDE R22, R14, 0x4, R22 ;  /* 0x000000040e167825 */ /* 0x000fc800078e0216 */
[----:B---3--:R-:W-:Y:S01]  /*2680*/  @P1 FFMA R15, R18, R15, R33 ;  /* 0x0000000f120f1223 */ /* 0x008fe20000000021 */
[----:B------:R-:W-:-:S04]  /*2690*/  MOV R33, UR7 ;  /* 0x0000000700217c02 */ /* 0x000fc80008000f00 */
[----:B------:R0:W-:Y:S01]  /*26a0*/  @P1 STG.E desc[UR10][R20.64], R15 ;  /* 0x0000000f14001986 */ /* 0x0001e2000c10190a */
[----:B------:R-:W-:-:S03]  /*26b0*/  IMAD.WIDE R18, R33, 0x4, R30 ;  /* 0x0000000421127825 */ /* 0x000fc600078e021e */
[----:B------:R-:W2:Y:S04]  /*26c0*/  LDG.E R31, desc[UR10][R30.64] ;  /* 0x0000000a1e1f7981 */ /* 0x000ea8000c1e1900 */
[----:B------:R-:W2:Y:S04]  /*26d0*/  LDG.E R12, desc[UR10][R12.64] ;  /* 0x0000000a0c0c7981 */ /* 0x000ea8000c1e1900 */
[----:B------:R-:W3:Y:S04]  /*26e0*/  LDG.E R18, desc[UR10][R18.64] ;  /* 0x0000000a12127981 */ /* 0x000ee8000c1e1900 */
[----:B------:R-:W3:Y:S01]  /*26f0*/  LDG.E R23, desc[UR10][R22.64] ;  /* 0x0000000a16177981 */ /* 0x000ee2000c1e1900 */
[----:B-1----:R-:W0:Y:S01]  /*2700*/  MUFU.RCP R4, R35 ;  /* 0x0000002300047308 */ /* 0x002e220000001000 */
[----:B------:R-:W-:Y:S01]  /*2710*/  BSSY.RECONVERGENT B2, `(.L_x_40) ;  /* 0x0000011000027945 */ /* 0x000fe20003800200 */
[----:B0-----:R-:W-:-:S04]  /*2720*/  FFMA R15, R4, -R35, 1 ;  /* 0x3f800000040f7423 */ /* 0x001fc80000000823 */
[----:B------:R-:W-:Y:S01]  /*2730*/  FFMA R4, R4, R15, R4 ;  /* 0x0000000f04047223 */ /* 0x000fe20000000004 */
[----:B--2---:R-:W-:-:S04]  /*2740*/  FADD R0, R12, -R31 ;  /* 0x8000001f0c007221 */ /* 0x004fc80000000000 */
[----:B------:R-:W-:Y:S01]  /*2750*/  FMUL R0, R0, 1.125 ;  /* 0x3f90000000007820 */ /* 0x000fe20000400000 */
        /* <DEDUP_REMOVED lines=12> */
.L_x_41:
[----:B------:R-:W-:Y:S05]  /*2820*/  BSYNC.RECONVERGENT B2 ;  /* 0x0000000000027941 */ /* 0x000fea0003800200 */
.L_x_40:
[----:B------:R-:W0:Y:S01]  /*2830*/  LDC.64 R20, c[0x0][0x388] ;  /* 0x0000e200ff147b82 */ /* 0x000e220000000a00 */
[----:B------:R-:W-:Y:S01]  /*2840*/  MOV R19, UR7 ;  /* 0x0000000700137c02 */ /* 0x000fe20008000f00 */
[----:B------:R-:W2:Y:S06]  /*2850*/  LDG.E R24, desc[UR10][R24.64] ;  /* 0x0000000a18187981 */ /* 0x000eac000c1e1900 */
[----:B------:R-:W1:Y:S01]  /*2860*/  LDC R15, c[0x0][0x51c] ;  /* 0x00014700ff0f7b82 */ /* 0x000e620000000800 */
[----:B0-----:R-:W-:-:S04]  /*2870*/  IMAD.WIDE R12, R7, 0x4, R20 ;  /* 0x00000004070c7825 */ /* 0x001fc800078e0214 */
[----:B------:R-:W-:-:S04]  /*2880*/  IMAD.WIDE R20, R14, 0x4, R20 ;  /* 0x000000040e147825 */ /* 0x000fc800078e0214 */
[----:B------:R-:W-:Y:S02]  /*2890*/  IMAD.WIDE R18, R19, 0x4, R12 ;  /* 0x0000000413127825 */ /* 0x000fe400078e020c */
        /* <DEDUP_REMOVED lines=21> */
.L_x_43:
[----:B------:R-:W-:Y:S05]  /*29f0*/  BSYNC.RECONVERGENT B2 ;  /* 0x0000000000027941 */ /* 0x000fea0003800200 */
.L_x_42:
        /* <DEDUP_REMOVED lines=25> */
.L_x_45:
[----:B------:R-:W-:Y:S05]  /*2b90*/  BSYNC.RECONVERGENT B2 ;  /* 0x0000000000027941 */ /* 0x000fea0003800200 */
.L_x_44:
[----:B------:R-:W2:Y:S01]  /*2ba0*/  LDG.E R0, desc[UR10][R26.64] ;  /* 0x0000000a1a007981 */ /* 0x000ea2000c1e1900 */
[----:B------:R-:W0:Y:S03]  /*2bb0*/  LDC R21, c[0x0][0x518] ;  /* 0x00014600ff157b82 */ /* 0x000e260000000800 */
[----:B------:R-:W2:Y:S04]  /*2bc0*/  LDG.E R13, desc[UR10][R26.64+-0x4] ;  /* 0xfffffc0a1a0d7981 */ /* 0x000ea8000c1e1900 */
[----:B------:R-:W3:Y:S04]  /*2bd0*/  LDG.E R2, desc[UR10][R26.64+0x4] ;  /* 0x0000040a1a027981 */ /* 0x000ee8000c1e1900 */
[----:B------:R-:W3:Y:S01]  /*2be0*/  LDG.E R15, desc[UR10][R26.64+-0x8] ;  /* 0xfffff80a1a0f7981 */ /* 0x000ee2000c1e1900 */
[----:B------:R-:W-:Y:S01]  /*2bf0*/  BSSY.RECONVERGENT B2, `(.L_x_46) ;  /* 0x0000012000027945 */ /* 0x000fe20003800200 */
[----:B0-----:R-:W0:Y:S02]  /*2c00*/  MUFU.RCP R12, R21 ;  /* 0x00000015000c7308 */ /* 0x001e240000001000 */
        /* <DEDUP_REMOVED lines=16> */
.L_x_47:
[----:B------:R-:W-:Y:S05]  /*2d10*/  BSYNC.RECONVERGENT B2 ;  /* 0x0000000000027941 */ /* 0x000fea0003800200 */
.L_x_46:
[----:B------:R-:W0:Y:S01]  /*2d20*/  LDC.64 R24, c[0x0][0x3f8] ;  /* 0x0000fe00ff187b82 */ /* 0x000e220000000a00 */
[----:B------:R-:W-:Y:S02]  /*2d30*/  IADD3 R18, PT, PT, R8, -UR6, RZ ;  /* 0x8000000608127c10 */ /* 0x000fe4000fffe0ff */
[----:B------:R-:W-:-:S05]  /*2d40*/  MOV R23, UR6 ;  /* 0x0000000600177c02 */ /* 0x000fca0008000f00 */
[----:B------:R-:W1:Y:S01]  /*2d50*/  LDC R27, c[0x0][0x520] ;  /* 0x00014800ff1b7b82 */ /* 0x000e620000000800 */
[----:B0-----:R-:W-:-:S04]  /*2d60*/  IMAD.WIDE R20, R3, 0x4, R24 ;  /* 0x0000000403147825 */ /* 0x001fc800078e0218 */
[----:B------:R-:W-:-:S04]  /*2d70*/  IMAD.WIDE R12, R8, 0x4, R24 ;  /* 0x00000004080c7825 */ /* 0x000fc800078e0218 */
[----:B------:R-:W-:Y:S02]  /*2d80*/  IMAD.WIDE R24, R18, 0x4, R24 ;  /* 0x0000000412187825 */ /* 0x000fe400078e0218 */
[----:B------:R-:W2:Y:S02]  /*2d90*/  LDG.E R12, desc[UR10][R12.64] ;  /* 0x0000000a0c0c7981 */ /* 0x000ea4000c1e1900 */
[----:B------:R-:W-:Y:S02]  /*2da0*/  IMAD.WIDE R22, R23, 0x4, R20 ;  /* 0x0000000417167825 */ /* 0x000fe400078e0214 */
        /* <DEDUP_REMOVED lines=21> */
.L_x_49:
[----:B------:R-:W-:Y:S05]  /*2f00*/  BSYNC.RECONVERGENT B2 ;  /* 0x0000000000027941 */ /* 0x000fea0003800200 */
.L_x_48:
[----:B------:R-:W0:Y:S01]  /*2f10*/  LDC.64 R20, c[0x0][0x390] ;  /* 0x0000e400ff147b82 */ /* 0x000e220000000a00 */
[----:B------:R-:W-:Y:S01]  /*2f20*/  MOV R13, UR6 ;  /* 0x00000006000d7c02 */ /* 0x000fe20008000f00 */
[----:B------:R-:W2:Y:S01]  /*2f30*/  LDG.E R16, desc[UR10][R16.64] ;  /* 0x0000000a10107981 */ /* 0x000ea2000c1e1900 */
[----:B0-----:R-:W-:-:S04]  /*2f40*/  IMAD.WIDE R2, R3, 0x4, R20 ;  /* 0x0000000403027825 */ /* 0x001fc800078e0214 */
[----:B------:R-:W-:Y:S02]  /*2f50*/  IMAD.WIDE R20, R18, 0x4, R20 ;  /* 0x0000000412147825 */ /* 0x000fe400078e0214 */
[----:B------:R-:W0:Y:S02]  /*2f60*/  LDC R18, c[0x0][0x520] ;  /* 0x00014800ff127b82 */ /* 0x000e240000000800 */
[----:B------:R-:W-:Y:S02]  /*2f70*/  IMAD.WIDE R12, R13, 0x4, R2 ;  /* 0x000000040d0c7825 */ /* 0x000fe400078e0202 */
[----:B------:R-:W2:Y:S04]  /*2f80*/  LDG.E R3, desc[UR10][R2.64] ;  /* 0x0000000a02037981 */ /* 0x000ea8000c1e1900 */
[----:B------:R-:W3:Y:S04]  /*2f90*/  LDG.E R21, desc[UR10][R20.64] ;  /* 0x0000000a14157981 */ /* 0x000ee8000c1e1900 */
[----:B------:R-:W3:Y:S01]  /*2fa0*/  LDG.E R12, desc[UR10][R12.64] ;  /* 0x0000000a0c0c7981 */ /* 0x000ee2000c1e1900 */
[----:B0-----:R-:W0:Y:S01]  /*2fb0*/  MUFU.RCP R25, R18 ;  /* 0x0000001200197308 */ /* 0x001e220000001000 */
        /* <DEDUP_REMOVED lines=18> */
.L_x_51:
[----:B------:R-:W-:Y:S05]  /*30e0*/  BSYNC.RECONVERGENT B2 ;  /* 0x0000000000027941 */ /* 0x000fea0003800200 */
.L_x_50:
[----:B------:R-:W0:Y:S01]  /*30f0*/  LDC.64 R20, c[0x0][0x490] ;  /* 0x00012400ff147b82 */ /* 0x000e220000000a00 */
[----:B------:R-:W2:Y:S07]  /*3100*/  LDG.E R17, desc[UR10][R28.64] ;  /* 0x0000000a1c117981 */ /* 0x000eae000c1e1900 */
[----:B------:R-:W1:Y:S01]  /*3110*/  LDC.64 R12, c[0x0][0x498] ;  /* 0x00012600ff0c7b82 */ /* 0x000e620000000a00 */
[----:B0-----:R-:W-:-:S05]  /*3120*/  IMAD.WIDE R20, R10, 0x4, R20 ;  /* 0x000000040a147825 */ /* 0x001fca00078e0214 */
[----:B------:R-:W3:Y:S01]  /*3130*/  LDG.E R0, desc[UR10][R20.64] ;  /* 0x0000000a14007981 */ /* 0x000ee2000c1e1900 */
[----:B-1----:R-:W-:-:S05]  /*3140*/  IMAD.WIDE R12, R10, 0x4, R12 ;  /* 0x000000040a0c7825 */ /* 0x002fca00078e020c */
[----:B------:R0:W5:Y:S01]  /*3150*/  LDG.E R3, desc[UR10][R12.64] ;  /* 0x0000000a0c037981 */ /* 0x000162000c1e1900 */
[----:B------:R-:W-:Y:S01]  /*3160*/  BSSY.RECONVERGENT B2, `(.L_x_52) ;  /* 0x000000d000027945 */ /* 0x000fe20003800200 */
[----:B--2---:R-:W-:Y:S01]  /*3170*/  FMUL R2, R17, R14 ;  /* 0x0000000e11027220 */ /* 0x004fe20000400000 */
[----:B---3--:R-:W1:Y:S08]  /*3180*/  MUFU.RCP R23, R0 ;  /* 0x0000000000177308 */ /* 0x008e700000001000 */
[----:B------:R-:W2:Y:S01]  /*3190*/  FCHK P3, R2, R0 ;  /* 0x0000000002007302 */ /* 0x000ea20000060000 */
[----:B-1----:R-:W-:-:S04]  /*31a0*/  FFMA R18, -R0, R23, 1 ;  /* 0x3f80000000127423 */ /* 0x002fc80000000117 */
[----:B------:R-:W-:-:S04]  /*31b0*/  FFMA R23, R23, R18, R23 ;  /* 0x0000001217177223 */ /* 0x000fc80000000017 */
[----:B------:R-:W-:-:S04]  /*31c0*/  FFMA R14, R2, R23, RZ ;  /* 0x00000017020e7223 */ /* 0x000fc800000000ff */
[----:B------:R-:W-:-:S04]  /*31d0*/  FFMA R17, -R0, R14, R2 ;  /* 0x0000000e00117223 */ /* 0x000fc80000000102 */
[----:B------:R-:W-:Y:S01]  /*31e0*/  FFMA R14, R23, R17, R14 ;  /* 0x00000011170e7223 */ /* 0x000fe2000000000e */
[----:B0-2---:R-:W-:Y:S06]  /*31f0*/  @!P3 BRA `(.L_x_53) ;  /* 0x00000000000cb947 */ /* 0x005fec0003800000 */
[----:B------:R-:W-:-:S07]  /*3200*/  MOV R12, 0x3220 ;  /* 0x00003220000c7802 */ /* 0x000fce0000000f00 */
[----:B-----5:R-:W-:Y:S05]  /*3210*/  CALL.REL.NOINC `($__internal_0_$__cuda_sm3x_div_rn_noftz_f32_slowpath) ;  /* 0x0000000800647944 */ /* 0x020fea0003c00000 */
[----:B------:R-:W-:-:S07]  /*3220*/  MOV R14, R0 ;  /* 0x00000000000e7202 */ /* 0x000fce0000000f00 */
.L_x_53:
[----:B------:R-:W-:Y:S05]  /*3230*/  BSYNC.RECONVERGENT B2 ;  /* 0x0000000000027941 */ /* 0x000fea0003800200 */
.L_x_52:
[----:B------:R-:W0:Y:S01]  /*3240*/  LDC.64 R20, c[0x0][0x3a0] ;  /* 0x0000e800ff147b82 */ /* 0x000e220000000a00 */
[----:B------:R-:W1:Y:S07]  /*3250*/  LDCU UR4, c[0x0][0x514] ;  /* 0x0000a280ff0477ac */ /* 0x000e6e0008000800 */
[----:B------:R-:W2:Y:S08]  /*3260*/  LDC.64 R22, c[0x0][0x478] ;  /* 0x00011e00ff167b82 */ /* 0x000eb00000000a00 */
[----:B------:R-:W3:Y:S01]  /*3270*/  LDC.64 R12, c[0x0][0x480] ;  /* 0x00012000ff0c7b82 */ /* 0x000ee20000000a00 */
[----:B0-----:R-:W-:-:S05]  /*3280*/  IMAD.WIDE R20, R8, 0x4, R20 ;  /* 0x0000000408147825 */ /* 0x001fca00078e0214 */
[----:B------:R-:W4:Y:S01]  /*3290*/  LDG.E R0, desc[UR10][R20.64] ;  /* 0x0000000a14007981 */ /* 0x000f22000c1e1900 */
[----:B-1----:R-:W-:Y:S01]  /*32a0*/  FMUL R14, R14, UR4 ;  /* 0x000000040e0e7c20 */ /* 0x002fe20008400000 */
[----:B--2---:R-:W-:-:S04]  /*32b0*/  IMAD.WIDE.U32 R22, R11, 0x4, R22 ;  /* 0x000000040b167825 */ /* 0x004fc800078e0016 */
[----:B-----5:R-:W-:Y:S01]  /*32c0*/  FFMA R3, R3, R4, R14 ;  /* 0x0000000403037223 */ /* 0x020fe2000000000e */
[----:B---3--:R-:W-:-:S04]  /*32d0*/  IMAD.WIDE.U32 R12, R11, 0x4, R12 ;  /* 0x000000040b0c7825 */ /* 0x008fc800078e000c */
[----:B----4-:R-:W-:-:S05]  /*32e0*/  FADD R17, R3, R0 ;  /* 0x0000000003117221 */ /* 0x010fca0000000000 */
[----:B------:R0:W-:Y:S04]  /*32f0*/  STG.E desc[UR10][R20.64], R17 ;  /* 0x0000001114007986 */ /* 0x0001e8000c10190a */
[----:B------:R-:W2:Y:S04]  /*3300*/  LDG.E R0, desc[UR10][R22.64] ;  /* 0x0000000a16007981 */ /* 0x000ea8000c1e1900 */
[----:B------:R-:W3:Y:S04]  /*3310*/  LDG.E R2, desc[UR10][R28.64] ;  /* 0x0000000a1c027981 */ /* 0x000ee8000c1e1900 */
[----:B------:R0:W5:Y:S01]  /*3320*/  LDG.E R3, desc[UR10][R12.64] ;  /* 0x0000000a0c037981 */ /* 0x000162000c1e1900 */
[----:B------:R-:W-:Y:S01]  /*3330*/  BSSY.RECONVERGENT B2, `(.L_x_54) ;  /* 0x000000d000027945 */ /* 0x000fe20003800200 */
[----:B--2---:R-:W1:Y:S01]  /*3340*/  MUFU.RCP R25, R0 ;  /* 0x0000000000197308 */ /* 0x004e620000001000 */
[----:B---3--:R-:W-:-:S07]  /*3350*/  FMUL R2, R2, R19 ;  /* 0x0000001302027220 */ /* 0x008fce0000400000 */
        /* <DEDUP_REMOVED lines=10> */
.L_x_55:
[----:B------:R-:W-:Y:S05]  /*3400*/  BSYNC.RECONVERGENT B2 ;  /* 0x0000000000027941 */ /* 0x000fea0003800200 */
.L_x_54:
        /* <DEDUP_REMOVED lines=16> */
[----:B--2---:R-:W2:Y:S01]  /*3510*/  MUFU.RCP R17, R0 ;  /* 0x0000000000117308 */ /* 0x004ea20000001000 */
[----:B---3--:R-:W-:-:S07]  /*3520*/  FMUL R2, R29, R16 ;  /* 0x000000101d027220 */ /* 0x008fce0000400000 */
[----:B------:R-:W3:Y:S01]  /*3530*/  FCHK P3, R2, R0 ;  /* 0x0000000002007302 */ /* 0x000ee20000060000 */
[----:B--2---:R-:W-:-:S04]  /*3540*/  FFMA R4, -R0, R17, 1 ;  /* 0x3f80000000047423 */ /* 0x004fc80000000111 */
[----:B------:R-:W-:-:S04]  /*3550*/  FFMA R17, R17, R4, R17 ;  /* 0x0000000411117223 */ /* 0x000fc80000000011 */
[----:B------:R-:W-:-:S04]  /*3560*/  FFMA R4, R2, R17, RZ ;  /* 0x0000001102047223 */ /* 0x000fc800000000ff */
[----:B0-----:R-:W-:-:S04]  /*3570*/  FFMA R7, -R0, R4, R2 ;  /* 0x0000000400077223 */ /* 0x001fc80000000102 */
[----:B------:R-:W-:Y:S01]  /*3580*/  FFMA R4, R17, R7, R4 ;  /* 0x0000000711047223 */ /* 0x000fe20000000004 */
[----:B-1-3--:R-:W-:Y:S06]  /*3590*/  @!P3 BRA `(.L_x_57) ;  /* 0x00000000000cb947 */ /* 0x00afec0003800000 */
[----:B------:R-:W-:-:S07]  /*35a0*/  MOV R12, 0x35c0 ;  /* 0x000035c0000c7802 */ /* 0x000fce0000000f00 */
[----:B-----5:R-:W-:Y:S05]  /*35b0*/  CALL.REL.NOINC `($__internal_0_$__cuda_sm3x_div_rn_noftz_f32_slowpath) ;  /* 0x00000004007c7944 */ /* 0x020fea0003c00000 */
[----:B------:R-:W-:-:S07]  /*35c0*/  MOV R4, R0 ;  /* 0x0000000000047202 */ /* 0x000fce0000000f00 */
.L_x_57:
[----:B------:R-:W-:Y:S05]  /*35d0*/  BSYNC.RECONVERGENT B2 ;  /* 0x0000000000027941 */ /* 0x000fea0003800200 */
.L_x_56:
[----:B------:R-:W0:Y:S01]  /*35e0*/  LDC.64 R12, c[0x0][0x3b0] ;  /* 0x0000ec00ff0c7b82 */ /* 0x000e220000000a00 */
[----:B------:R-:W1:Y:S01]  /*35f0*/  LDCU UR4, c[0x0][0x514] ;  /* 0x0000a280ff0477ac */ /* 0x000e620008000800 */
[----:B0-----:R-:W-:-:S05]  /*3600*/  IMAD.WIDE R12, R8, 0x4, R12 ;  /* 0x00000004080c7825 */ /* 0x001fca00078e020c */
[----:B------:R-:W2:Y:S01]  /*3610*/  LDG.E R0, desc[UR10][R12.64] ;  /* 0x0000000a0c007981 */ /* 0x000ea2000c1e1900 */
[----:B-1----:R-:W-:Y:S01]  /*3620*/  FMUL R4, R4, UR4 ;  /* 0x0000000404047c20 */ /* 0x002fe20008400000 */
[----:B------:R-:W-:Y:S03]  /*3630*/  BSSY.RECONVERGENT B0, `(.L_x_58) ;  /* 0x000001e000007945 */ /* 0x000fe60003800200 */
[----:B-----5:R-:W-:-:S04]  /*3640*/  FFMA R3, R3, R15, R4 ;  /* 0x0000000f03037223 */ /* 0x020fc80000000004 */
[----:B--2---:R-:W-:-:S05]  /*3650*/  FADD R31, R3, R0 ;  /* 0x00000000031f7221 */ /* 0x004fca0000000000 */
[----:B------:R0:W-:Y:S01]  /*3660*/  STG.E desc[UR10][R12.64], R31 ;  /* 0x0000001f0c007986 */ /* 0x0001e2000c10190a */
[----:B------:R-:W-:Y:S05]  /*3670*/  @!P0 BRA `(.L_x_59) ;  /* 0x0000000000648947 */ /* 0x000fea0003800000 */
[----:B------:R-:W1:Y:S01]  /*3680*/  LDC.64 R22, c[0x0][0x4e8] ;  /* 0x00013a00ff167b82 */ /* 0x000e620000000a00 */
[----:B------:R-:W2:Y:S04]  /*3690*/  LDG.E R17, desc[UR10][R18.64] ;  /* 0x0000000a12117981 */ /* 0x000ea8000c1e1900 */
[----:B------:R-:W3:Y:S03]  /*36a0*/  LDG.E R4, desc[UR10][R20.64] ;  /* 0x0000000a14047981 */ /* 0x000ee6000c1e1900 */
[----:B------:R-:W4:Y:S01]  /*36b0*/  LDC.64 R2, c[0x0][0x430] ;  /* 0x00010c00ff027b82 */ /* 0x000f220000000a00 */
[----:B-1----:R-:W-:-:S06]  /*36c0*/  IMAD.WIDE R22, R10, 0x4, R22 ;  /* 0x000000040a167825 */ /* 0x002fcc00078e0216 */
[----:B------:R-:W5:Y:S01]  /*36d0*/  LDG.E R22, desc[UR10][R22.64] ;  /* 0x0000000a16167981 */ /* 0x000f62000c1e1900 */
[----:B----4-:R-:W-:-:S05]  /*36e0*/  IMAD.WIDE R2, R8, 0x4, R2 ;  /* 0x0000000408027825 */ /* 0x010fca00078e0202 */
[----:B------:R-:W5:Y:S01]  /*36f0*/  LDG.E R7, desc[UR10][R2.64] ;  /* 0x0000000a02077981 */ /* 0x000f62000c1e1900 */
[----:B------:R-:W-:Y:S08]  /*3700*/  F2F.F64.F32 R24, R6 ;  /* 0x0000000600187310 */ /* 0x000ff00000201800 */
[----:B------:R-:W1:Y:S08]  /*3710*/  F2F.F64.F32 R26, R5 ;  /* 0x00000005001a7310 */ /* 0x000e700000201800 */
[----:B------:R-:W-:Y:S01]  /*3720*/  F2F.F64.F32 R14, UR4 ;  /* 0x00000004000e7d10 */ /* 0x000fe20008201800 */
[----:B-1----:R-:W-:Y:S01]  /*3730*/  DFMA R24, R26, 2, R24 ;  /* 0x400000001a18782b */ /* 0x002fe20000000018 */
[----:B--2---:R-:W-:-:S06]  /*3740*/  FMUL R0, R6, R17 ;  /* 0x0000001106007220 */ /* 0x004fcc0000400000 */
[----:B---3--:R-:W1:Y:S01]  /*3750*/  F2F.F64.F32 R16, R4 ;  /* 0x0000000400107310 */ /* 0x008e620000201800 */
[----:B------:R-:W-:Y:S01]  /*3760*/  FMUL R29, R0, UR4 ;  /* 0x00000004001d7c20 */ /* 0x000fe20008400000 */
[----:B------:R-:W-:-:S04]  /*3770*/  FMUL R0, R6, R31 ;  /* 0x0000001f06007220 */ /* 0x000fc80000400000 */
[----:B------:R-:W-:Y:S01]  /*3780*/  FMUL R0, R0, UR4 ;  /* 0x0000000400007c20 */ /* 0x000fe20008400000 */
[----:B-1----:R-:W-:-:S03]  /*3790*/  DMUL R16, R24, R16 ;  /* 0x0000001018107228 */ /* 0x002fc60000000000 */
[----:B------:R-:W-:Y:S01]  /*37a0*/  F2F.F64.F32 R24, R0 ;  /* 0x0000000000187310 */ /* 0x000fe20000201800 */
[----:B-----5:R-:W-:-:S07]  /*37b0*/  FFMA R7, R22, R7, R29 ;  /* 0x0000000716077223 */ /* 0x020fce000000001d */
[----:B------:R-:W1:Y:S02]  /*37c0*/  F2F.F64.F32 R22, R7 ;  /* 0x0000000700167310 */ /* 0x000e640000201800 */
[----:B-1----:R-:W-:-:S08]  /*37d0*/  DFMA R14, R16, R14, R22 ;  /* 0x0000000e100e722b */ /* 0x002fd00000000016 */
[----:B------:R-:W-:-:S10]  /*37e0*/  DADD R14, R14, R24 ;  /* 0x000000000e0e7229 */ /* 0x000fd40000000018 */
[----:B------:R-:W1:Y:S02]  /*37f0*/  F2F.F32.F64 R15, R14 ;  /* 0x0000000e000f7310 */ /* 0x000e640000301000 */
[----:B-1----:R1:W-:Y:S02]  /*3800*/  STG.E desc[UR10][R2.64], R15 ;  /* 0x0000000f02007986 */ /* 0x0023e4000c10190a */
.L_x_59:
[----:B------:R-:W-:Y:S05]  /*3810*/  BSYNC.RECONVERGENT B0 ;  /* 0x0000000000007941 */ /* 0x000fea0003800200 */
.L_x_58:
[----:B------:R-:W-:Y:S04]  /*3820*/  BSSY.RECONVERGENT B0, `(.L_x_60) ;  /* 0x000001e000007945 */ /* 0x000fe80003800200 */
[----:B------:R-:W-:Y:S05]  /*3830*/  @!P1 BRA `(.L_x_61) ;  /* 0x0000000000709947 */ /* 0x000fea0003800000 */
[----:B-1----:R-:W1:Y:S01]  /*3840*/  LDC.64 R14, c[0x0][0x4d0] ;  /* 0x00013400ff0e7b82 */ /* 0x002e620000000a00 */
[----:B------:R-:W2:Y:S04]  /*3850*/  LDG.E R0, desc[UR10][R18.64] ;  /* 0x0000000a12007981 */ /* 0x000ea8000c1e1900 */
[----:B------:R-:W3:Y:S03]  /*3860*/  LDG.E R27, desc[UR10][R20.64] ;  /* 0x0000000a141b7981 */ /* 0x000ee6000c1e1900 */
[----:B------:R-:W4:Y:S01]  /*3870*/  LDC.64 R2, c[0x0][0x410] ;  /* 0x00010400ff027b82 */ /* 0x000f220000000a00 */
[----:B------:R-:W5:Y:S01]  /*3880*/  LDG.E R29, desc[UR10][R12.64] ;  /* 0x0000000a0c1d7981 */ /* 0x000f62000c1e1900 */
[----:B-1----:R-:W-:-:S06]  /*3890*/  IMAD.WIDE.U32 R14, R11, 0x4, R14 ;  /* 0x000000040b0e7825 */ /* 0x002fcc00078e000e */
[----:B------:R-:W5:Y:S01]  /*38a0*/  LDG.E R14, desc[UR10][R14.64] ;  /* 0x0000000a0e0e7981 */ /* 0x000f62000c1e1900 */
[----:B----4-:R-:W-:-:S05]  /*38b0*/  IMAD.WIDE R2, R8, 0x4, R2 ;  /* 0x0000000408027825 */ /* 0x010fca00078e0202 */
[----:B------:R-:W4:Y:S01]  /*38c0*/  LDG.E R7, desc[UR10][R2.64] ;  /* 0x0000000a02077981 */ /* 0x000f22000c1e1900 */
[----:B------:R-:W-:Y:S08]  /*38d0*/  F2F.F64.F32 R22, R6 ;  /* 0x0000000600167310 */ /* 0x000ff00000201800 */
[----:B------:R-:W1:Y:S08]  /*38e0*/  F2F.F64.F32 R24, R5 ;  /* 0x0000000500187310 */ /* 0x000e700000201800 */
[----:B------:R-:W-:Y:S01]  /*38f0*/  F2F.F64.F32 R10, UR4 ;  /* 0x00000004000a7d10 */ /* 0x000fe20008201800 */
[----:B-1----:R-:W-:-:S07]  /*3900*/  DFMA R22, R24, 2, R22 ;  /* 0x400000001816782b */ /* 0x002fce0000000016 */
[----:B--2---:R-:W1:Y:S01]  /*3910*/  F2F.F64.F32 R16, R0 ;  /* 0x0000000000107310 */ /* 0x004e620000201800 */
[----:B---3--:R-:W-:-:S04]  /*3920*/  FMUL R27, R6, R27 ;  /* 0x0000001b061b7220 */ /* 0x008fc80000400000 */
[----:B------:R-:W-:Y:S01]  /*3930*/  FMUL R27, R27, UR4 ;  /* 0x000000041b1b7c20 */ /* 0x000fe20008400000 */
[----:B-----5:R-:W-:Y:S01]  /*3940*/  FMUL R29, R6, R29 ;  /* 0x0000001d061d7220 */ /* 0x020fe20000400000 */
[----:B-1----:R-:W-:Y:S02]  /*3950*/  DMUL R16, R22, R16 ;  /* 0x0000001016107228 */ /* 0x002fe40000000000 */
[----:B------:R-:W-:Y:S01]  /*3960*/  F2F.F64.F32 R22, R27 ;  /* 0x0000001b00167310 */ /* 0x000fe20000201800 */
[----:B------:R-:W-:Y:S01]  /*3970*/  FMUL R29, R29, UR4 ;  /* 0x000000041d1d7c20 */ /* 0x000fe20008400000 */
[----:B----4-:R-:W-:-:S06]  /*3980*/  FMUL R7, R14, R7 ;  /* 0x000000070e077220 */ /* 0x010fcc0000400000 */
[----:B------:R-:W1:Y:S02]  /*3990*/  F2F.F64.F32 R14, R7 ;  /* 0x00000007000e7310 */ /* 0x000e640000201800 */
[----:B-1----:R-:W-:-:S06]  /*39a0*/  DFMA R10, R10, R16, R14 ;  /* 0x000000100a0a722b */ /* 0x002fcc000000000e */
[----:B------:R-:W1:Y:S02]  /*39b0*/  F2F.F64.F32 R14, R29 ;  /* 0x0000001d000e7310 */ /* 0x000e640000201800 */
[----:B------:R-:W-:-:S08]  /*39c0*/  DADD R10, R10, R22 ;  /* 0x000000000a0a7229 */ /* 0x000fd00000000016 */
[----:B-1----:R-:W-:-:S10]  /*39d0*/  DADD R10, R10, R14 ;  /* 0x000000000a0a7229 */ /* 0x002fd4000000000e */
[----:B------:R-:W1:Y:S02]  /*39e0*/  F2F.F32.F64 R11, R10 ;  /* 0x0000000a000b7310 */ /* 0x000e640000301000 */
[----:B-1----:R2:W-:Y:S02]  /*39f0*/  STG.E desc[UR10][R2.64], R11 ;  /* 0x0000000b02007986 */ /* 0x0025e4000c10190a */
.L_x_61:
[----:B------:R-:W-:Y:S05]  /*3a00*/  BSYNC.RECONVERGENT B0 ;  /* 0x0000000000007941 */ /* 0x000fea0003800200 */
.L_x_60:
[----:B------:R-:W-:Y:S05]  /*3a10*/  @!P2 EXIT ;  /* 0x000000000000a94d */ /* 0x000fea0003800000 */
[----:B-12---:R-:W1:Y:S01]  /*3a20*/  LDC.64 R2, c[0x0][0x500] ;  /* 0x00014000ff027b82 */ /* 0x006e620000000a00 */
[----:B------:R-:W2:Y:S04]  /*3a30*/  LDG.E R19, desc[UR10][R18.64] ;  /* 0x0000000a12137981 */ /* 0x000ea8000c1e1900 */
[----:B------:R-:W3:Y:S03]  /*3a40*/  LDG.E R21, desc[UR10][R20.64] ;  /* 0x0000000a14157981 */ /* 0x000ee6000c1e1900 */
[----:B------:R-:W4:Y:S01]  /*3a50*/  LDC.64 R10, c[0x0][0x450] ;  /* 0x00011400ff0a7b82 */ /* 0x000f220000000a00 */
[----:B0-----:R-:W5:Y:S01]  /*3a60*/  LDG.E R12, desc[UR10][R12.64] ;  /* 0x0000000a0c0c7981 */ /* 0x001f62000c1e1900 */
[----:B-1----:R-:W-:-:S06]  /*3a70*/  IMAD.WIDE.U32 R2, R9, 0x4, R2 ;  /* 0x0000000409027825 */ /* 0x002fcc00078e0002 */
[----:B------:R-:W5:Y:S01]  /*3a80*/  LDG.E R2, desc[UR10][R2.64] ;  /* 0x0000000a02027981 */ /* 0x000f62000c1e1900 */
[----:B----4-:R-:W-:-:S05]  /*3a90*/  IMAD.WIDE R8, R8, 0x4, R10 ;  /* 0x0000000408087825 */ /* 0x010fca00078e020a */
[----:B------:R-:W5:Y:S01]  /*3aa0*/  LDG.E R7, desc[UR10][R8.64] ;  /* 0x0000000a08077981 */ /* 0x000f62000c1e1900 */
[----:B------:R-:W-:Y:S08]  /*3ab0*/  F2F.F64.F32 R4, R5 ;  /* 0x0000000500047310 */ /* 0x000ff00000201800 */
[----:B------:R-:W0:Y:S08]  /*3ac0*/  F2F.F64.F32 R14, R6 ;  /* 0x00000006000e7310 */ /* 0x000e300000201800 */
[----:B------:R-:W-:Y:S01]  /*3ad0*/  F2F.F64.F32 R16, UR4 ;  /* 0x0000000400107d10 */ /* 0x000fe20008201800 */
[----:B0-----:R-:W-:Y:S01]  /*3ae0*/  DFMA R14, R4, 2, R14 ;  /* 0x40000000040e782b */ /* 0x001fe2000000000e */
[----:B--2---:R-:W-:-:S04]  /*3af0*/  FMUL R0, R6, R19 ;  /* 0x0000001306007220 */ /* 0x004fc80000400000 */
[----:B------:R-:W-:Y:S01]  /*3b00*/  FMUL R11, R0, UR4 ;  /* 0x00000004000b7c20 */ /* 0x000fe20008400000 */
[----:B---3--:R-:W-:-:S03]  /*3b10*/  FMUL R0, R6, R21 ;  /* 0x0000001506007220 */ /* 0x008fc60000400000 */
[----:B-----5:R-:W-:Y:S02]  /*3b20*/  FFMA R7, R2, R7, R11 ;  /* 0x0000000702077223 */ /* 0x020fe4000000000b */
[----:B------:R-:W0:Y:S02]  /*3b30*/  F2F.F64.F32 R10, R12 ;  /* 0x0000000c000a7310 */ /* 0x000e240000201800 */
[----:B------:R-:W-:-:S06]  /*3b40*/  FFMA R0, R0, UR4, R7 ;  /* 0x0000000400007c23 */ /* 0x000fcc0008000007 */
[----:B------:R-:W1:Y:S01]  /*3b50*/  F2F.F64.F32 R2, R0 ;  /* 0x0000000000027310 */ /* 0x000e620000201800 */
[----:B0-----:R-:W-:-:S08]  /*3b60*/  DMUL R10, R14, R10 ;  /* 0x0000000a0e0a7228 */ /* 0x001fd00000000000 */
[----:B-1----:R-:W-:-:S10]  /*3b70*/  DFMA R2, R16, R10, R2 ;  /* 0x0000000a1002722b */ /* 0x002fd40000000002 */
[----:B------:R-:W0:Y:S02]  /*3b80*/  F2F.F32.F64 R3, R2 ;  /* 0x0000000200037310 */ /* 0x000e240000301000 */
[----:B0-----:R-:W-:Y:S01]  /*3b90*/  STG.E desc[UR10][R8.64], R3 ;  /* 0x0000000308007986 */ /* 0x001fe2000c10190a */
[----:B------:R-:W-:Y:S05]  /*3ba0*/  EXIT ;  /* 0x000000000000794d */ /* 0x000fea0003800000 */
        .weak           $__internal_0_$__cuda_sm3x_div_rn_noftz_f32_slowpath
        .type           $__internal_0_$__cuda_sm3x_div_rn_noftz_f32_slowpath,@function
        .size           $__internal_0_$__cuda_sm3x_div_rn_noftz_f32_slowpath,(.L_x_74 - $__internal_0_$__cuda_sm3x_div_rn_noftz_f32_slowpath)
$__internal_0_$__cuda_sm3x_div_rn_noftz_f32_slowpath:
[----:B------:R-:W-:Y:S01]  /*3bb0*/  SHF.R.U32.HI R13, RZ, 0x17, R0 ;  /* 0x00000017ff0d7819 */ /* 0x000fe20000011600 */
[----:B------:R-:W-:Y:S01]  /*3bc0*/  BSSY.RECONVERGENT B0, `(.L_x_62) ;  /* 0x0000063000007945 */ /* 0x000fe20003800200 */
[----:B------:R-:W-:Y:S02]  /*3bd0*/  SHF.R.U32.HI R36, RZ, 0x17, R2 ;  /* 0x00000017ff247819 */ /* 0x000fe40000011602 */
[----:B------:R-:W-:Y:S02]  /*3be0*/  LOP3.LUT R13, R13, 0xff, RZ, 0xc0, !PT ;  /* 0x000000ff0d0d7812 */ /* 0x000fe400078ec0ff */
[----:B------:R-:W-:Y:S02]  /*3bf0*/  LOP3.LUT R36, R36, 0xff, RZ, 0xc0, !PT ;  /* 0x000000ff24247812 */ /* 0x000fe400078ec0ff */
[----:B------:R-:W-:Y:S02]  /*3c00*/  IADD3 R37, PT, PT, R13, -0x1, RZ ;  /* 0xffffffff0d257810 */ /* 0x000fe40007ffe0ff */
[----:B------:R-:W-:-:S02]  /*3c10*/  IADD3 R38, PT, PT, R36, -0x1, RZ ;  /* 0xffffffff24267810 */ /* 0x000fc40007ffe0ff */
[----:B------:R-:W-:-:S04]  /*3c20*/  ISETP.GT.U32.AND P3, PT, R37, 0xfd, PT ;  /* 0x000000fd2500780c */ /* 0x000fc80003f64070 */
[----:B------:R-:W-:-:S13]  /*3c30*/  ISETP.GT.U32.OR P3, PT, R38, 0xfd, P3 ;  /* 0x000000fd2600780c */ /* 0x000fda0001f64470 */
[----:B------:R-:W-:Y:S01]  /*3c40*/  @!P3 MOV R30, RZ ;  /* 0x000000ff001eb202 */ /* 0x000fe20000000f00 */
[----:B------:R-:W-:Y:S06]  /*3c50*/  @!P3 BRA `(.L_x_63) ;  /* 0x00000000005cb947 */ /* 0x000fec0003800000 */
[----:B------:R-:W-:Y:S02]  /*3c60*/  FSETP.GTU.FTZ.AND P3, PT, |R2|, +INF , PT ;  /* 0x7f8000000200780b */ /* 0x000fe40003f7c200 */
[----:B------:R-:W-:-:S04]  /*3c70*/  FSETP.GTU.FTZ.AND P4, PT, |R0|, +INF , PT ;  /* 0x7f8000000000780b */ /* 0x000fc80003f9c200 */
[----:B------:R-:W-:-:S13]  /*3c80*/  PLOP3.LUT P3, PT, P3, P4, PT, 0xf8, 0x8f ;  /* 0x00000000008f781c */ /* 0x000fda0001f69f70 */
[----:B------:R-:W-:Y:S05]  /*3c90*/  @P3 BRA `(.L_x_64) ;  /* 0x0000000400503947 */ /* 0x000fea0003800000 */
[----:B------:R-:W-:-:S13]  /*3ca0*/  LOP3.LUT P3, RZ, R0, 0x7fffffff, R2, 0xc8, !PT ;  /* 0x7fffffff00ff7812 */ /* 0x000fda000786c802 */
[----:B------:R-:W-:Y:S05]  /*3cb0*/  @!P3 BRA `(.L_x_65) ;  /* 0x000000040040b947 */ /* 0x000fea0003800000 */
[----:B------:R-:W-:Y:S02]  /*3cc0*/  FSETP.NEU.FTZ.AND P5, PT, |R2|, +INF , PT ;  /* 0x7f8000000200780b */ /* 0x000fe40003fbd200 */
[----:B------:R-:W-:Y:S02]  /*3cd0*/  FSETP.NEU.FTZ.AND P4, PT, |R0|, +INF , PT ;  /* 0x7f8000000000780b */ /* 0x000fe40003f9d200 */
[----:B------:R-:W-:-:S11]  /*3ce0*/  FSETP.NEU.FTZ.AND P3, PT, |R2|, +INF , PT ;  /* 0x7f8000000200780b */ /* 0x000fd60003f7d200 */
[----:B------:R-:W-:Y:S05]  /*3cf0*/  @!P4 BRA !P5, `(.L_x_65) ;  /* 0x000000040030c947 */ /* 0x000fea0006800000 */
[----:B------:R-:W-:-:S04]  /*3d00*/  LOP3.LUT P5, RZ, R2, 0x7fffffff, RZ, 0xc0, !PT ;  /* 0x7fffffff02ff7812 */ /* 0x000fc800078ac0ff */
[----:B------:R-:W-:-:S13]  /*3d10*/  PLOP3.LUT P4, PT, P4, P5, PT, 0x2f, 0xf2 ;  /* 0x0000000000f2781c */ /* 0x000fda000278a577 */
[----:B------:R-:W-:Y:S05]  /*3d20*/  @P4 BRA `(.L_x_66) ;  /* 0x00000004001c4947 */ /* 0x000fea0003800000 */
[----:B------:R-:W-:-:S04]  /*3d30*/  LOP3.LUT P4, RZ, R0, 0x7fffffff, RZ, 0xc0, !PT ;  /* 0x7fffffff00ff7812 */ /* 0x000fc8000788c0ff */
[----:B------:R-:W-:-:S13]  /*3d40*/  PLOP3.LUT P3, PT, P3, P4, PT, 0x2f, 0xf2 ;  /* 0x0000000000f2781c */ /* 0x000fda0001f68577 */
[----:B------:R-:W-:Y:S05]  /*3d50*/  @P3 BRA `(.L_x_67) ;  /* 0x0000000400043947 */ /* 0x000fea0003800000 */
[----:B------:R-:W-:Y:S02]  /*3d60*/  ISETP.GE.AND P3, PT, R38, RZ, PT ;  /* 0x000000ff2600720c */ /* 0x000fe40003f66270 */
[----:B------:R-:W-:-:S11]  /*3d70*/  ISETP.GE.AND P4, PT, R37, RZ, PT ;  /* 0x000000ff2500720c */ /* 0x000fd60003f86270 */
[----:B------:R-:W-:Y:S01]  /*3d80*/  @P3 MOV R30, RZ ;  /* 0x000000ff001e3202 */ /* 0x000fe20000000f00 */
[----:B------:R-:W-:Y:S01]  /*3d90*/  @!P3 FFMA R2, R2, 1.84467440737095516160e+19, RZ ;  /* 0x5f8000000202b823 */ /* 0x000fe200000000ff */
[----:B------:R-:W-:Y:S01]  /*3da0*/  @!P3 MOV R30, 0xffffffc0 ;  /* 0xffffffc0001eb802 */ /* 0x000fe20000000f00 */
[----:B------:R-:W-:-:S03]  /*3db0*/  @!P4 FFMA R0, R0, 1.84467440737095516160e+19, RZ ;  /* 0x5f8000000000c823 */ /* 0x000fc600000000ff */
[----:B------:R-:W-:-:S07]  /*3dc0*/  @!P4 IADD3 R30, PT, PT, R30, 0x40, RZ ;  /* 0x000000401e1ec810 */ /* 0x000fce0007ffe0ff */
.L_x_63:
[----:B------:R-:W-:Y:S01]  /*3dd0*/  LEA R37, R13, 0xc0800000, 0x17 ;  /* 0xc08000000d257811 */ /* 0x000fe200078eb8ff */
[----:B------:R-:W-:Y:S01]  /*3de0*/  BSSY.RECONVERGENT B1, `(.L_x_68) ;  /* 0x0000036000017945 */ /* 0x000fe20003800200 */
[----:B------:R-:W-:Y:S02]  /*3df0*/  IADD3 R38, PT, PT, R36, -0x7f, RZ ;  /* 0xffffff8124267810 */ /* 0x000fe40007ffe0ff */
[----:B------:R-:W-:-:S04]  /*3e00*/  IADD3 R37, PT, PT, -R37, R0, RZ ;  /* 0x0000000025257210 */ /* 0x000fc80007ffe1ff */
[----:B------:R0:W1:Y:S02]  /*3e10*/  MUFU.RCP R0, R37 ;  /* 0x0000002500007308 */ /* 0x0000640000001000 */
[----:B0-----:R-:W-:-:S04]  /*3e20*/  FADD.FTZ R37, -R37, -RZ ;  /* 0x800000ff25257221 */ /* 0x001fc80000010100 */
[----:B-1----:R-:W-:-:S04]  /*3e30*/  FFMA R36, R0, R37, 1 ;  /* 0x3f80000000247423 */ /* 0x002fc80000000025 */
[----:B------:R-:W-:Y:S01]  /*3e40*/  FFMA R36, R0, R36, R0 ;  /* 0x0000002400247223 */ /* 0x000fe20000000000 */
[C---:B------:R-:W-:Y:S01]  /*3e50*/  IMAD R0, R38.reuse, -0x800000, R2 ;  /* 0xff80000026007824 */ /* 0x040fe200078e0202 */
[----:B------:R-:W-:-:S03]  /*3e60*/  IADD3 R38, PT, PT, R38, 0x7f, -R13 ;  /* 0x0000007f26267810 */ /* 0x000fc60007ffe80d */
[----:B------:R-:W-:Y:S01]  /*3e70*/  FFMA R2, R0, R36, RZ ;  /* 0x0000002400027223 */ /* 0x000fe200000000ff */
[----:B------:R-:W-:-:S03]  /*3e80*/  IADD3 R30, PT, PT, R38, R30, RZ ;  /* 0x0000001e261e7210 */ /* 0x000fc60007ffe0ff */
[----:B------:R-:W-:-:S04]  /*3e90*/  FFMA R39, R37, R2, R0 ;  /* 0x0000000225277223 */ /* 0x000fc80000000000 */
[----:B------:R-:W-:-:S04]  /*3ea0*/  FFMA R39, R36, R39, R2 ;  /* 0x0000002724277223 */ /* 0x000fc80000000002 */
[----:B------:R-:W-:-:S04]  /*3eb0*/  FFMA R0, R37, R39, R0 ;  /* 0x0000002725007223 */ /* 0x000fc80000000000 */
[----:B------:R-:W-:-:S05]  /*3ec0*/  FFMA R2, R36, R0, R39 ;  /* 0x0000000024027223 */ /* 0x000fca0000000027 */
[----:B------:R-:W-:-:S04]  /*3ed0*/  SHF.R.U32.HI R13, RZ, 0x17, R2 ;  /* 0x00000017ff0d7819 */ /* 0x000fc80000011602 */
[----:B------:R-:W-:-:S04]  /*3ee0*/  LOP3.LUT R13, R13, 0xff, RZ, 0xc0, !PT ;  /* 0x000000ff0d0d7812 */ /* 0x000fc800078ec0ff */
[----:B------:R-:W-:-:S04]  /*3ef0*/  IADD3 R13, PT, PT, R13, R30, RZ ;  /* 0x0000001e0d0d7210 */ /* 0x000fc80007ffe0ff */
[----:B------:R-:W-:-:S04]  /*3f00*/  IADD3 R37, PT, PT, R13, -0x1, RZ ;  /* 0xffffffff0d257810 */ /* 0x000fc80007ffe0ff */
[----:B------:R-:W-:-:S13]  /*3f10*/  ISETP.GE.U32.AND P3, PT, R37, 0xfe, PT ;  /* 0x000000fe2500780c */ /* 0x000fda0003f66070 */
[----:B------:R-:W-:Y:S05]  /*3f20*/  @!P3 BRA `(.L_x_69) ;  /* 0x000000000080b947 */ /* 0x000fea0003800000 */
[----:B------:R-:W-:-:S13]  /*3f30*/  ISETP.GT.AND P3, PT, R13, 0xfe, PT ;  /* 0x000000fe0d00780c */ /* 0x000fda0003f64270 */
[----:B------:R-:W-:Y:S05]  /*3f40*/  @P3 BRA `(.L_x_70) ;  /* 0x00000000006c3947 */ /* 0x000fea0003800000 */
[----:B------:R-:W-:-:S13]  /*3f50*/  ISETP.GE.AND P3, PT, R13, 0x1, PT ;  /* 0x000000010d00780c */ /* 0x000fda0003f66270 */
[----:B------:R-:W-:Y:S05]  /*3f60*/  @P3 BRA `(.L_x_71) ;  /* 0x0000000000743947 */ /* 0x000fea0003800000 */
[----:B------:R-:W-:Y:S02]  /*3f70*/  ISETP.GE.AND P3, PT, R13, -0x18, PT ;  /* 0xffffffe80d00780c */ /* 0x000fe40003f66270 */
[----:B------:R-:W-:-:S11]  /*3f80*/  LOP3.LUT R2, R2, 0x80000000, RZ, 0xc0, !PT ;  /* 0x8000000002027812 */ /* 0x000fd600078ec0ff */
[----:B------:R-:W-:Y:S05]  /*3f90*/  @!P3 BRA `(.L_x_71) ;  /* 0x000000000068b947 */ /* 0x000fea0003800000 */
[CCC-:B------:R-:W-:Y:S01]  /*3fa0*/  FFMA.RZ R30, R36.reuse, R0.reuse, R39.reuse ;  /* 0x00000000241e7223 */ /* 0x1c0fe2000000c027 */
[CCC-:B------:R-:W-:Y:S01]  /*3fb0*/  FFMA.RP R37, R36.reuse, R0.reuse, R39.reuse ;  /* 0x0000000024257223 */ /* 0x1c0fe20000008027 */
[----:B------:R-:W-:Y:S01]  /*3fc0*/  FFMA.RM R36, R36, R0, R39 ;  /* 0x0000000024247223 */ /* 0x000fe20000004027 */
[C---:B------:R-:W-:Y:S02]  /*3fd0*/  IADD3 R0, PT, PT, R13.reuse, 0x20, RZ ;  /* 0x000000200d007810 */ /* 0x040fe40007ffe0ff */
[----:B------:R-:W-:Y:S02]  /*3fe0*/  LOP3.LUT R30, R30, 0x7fffff, RZ, 0xc0, !PT ;  /* 0x007fffff1e1e7812 */ /* 0x000fe400078ec0ff */
[C---:B------:R-:W-:Y:S02]  /*3ff0*/  ISETP.NE.AND P5, PT, R13.reuse, RZ, PT ;  /* 0x000000ff0d00720c */ /* 0x040fe40003fa5270 */
[----:B------:R-:W-:Y:S02]  /*4000*/  LOP3.LUT R30, R30, 0x800000, RZ, 0xfc, !PT ;  /* 0x008000001e1e7812 */ /* 0x000fe400078efcff */
[----:B------:R-:W-:-:S02]  /*4010*/  ISETP.NE.AND P4, PT, R13, RZ, PT ;  /* 0x000000ff0d00720c */ /* 0x000fc40003f85270 */
[----:B------:R-:W-:Y:S02]  /*4020*/  IADD3 R13, PT, PT, -R13, RZ, RZ ;  /* 0x000000ff0d0d7210 */ /* 0x000fe40007ffe1ff */
[----:B------:R-:W-:Y:S02]  /*4030*/  SHF.L.U32 R0, R30, R0, RZ ;  /* 0x000000001e007219 */ /* 0x000fe400000006ff */
[----:B------:R-:W-:Y:S02]  /*4040*/  FSETP.NEU.FTZ.AND P3, PT, R37, R36, PT ;  /* 0x000000242500720b */ /* 0x000fe40003f7d000 */
[----:B------:R-:W-:Y:S02]  /*4050*/  SEL R13, R13, RZ, P5 ;  /* 0x000000ff0d0d7207 */ /* 0x000fe40002800000 */
[----:B------:R-:W-:Y:S02]  /*4060*/  ISETP.NE.AND P4, PT, R0, RZ, P4 ;  /* 0x000000ff0000720c */ /* 0x000fe40002785270 */
[----:B------:R-:W-:-:S02]  /*4070*/  SHF.R.U32.HI R30, RZ, R13, R30 ;  /* 0x0000000dff1e7219 */ /* 0x000fc4000001161e */
[----:B------:R-:W-:Y:S02]  /*4080*/  PLOP3.LUT P3, PT, P3, P4, PT, 0xf8, 0x8f ;  /* 0x00000000008f781c */ /* 0x000fe40001f69f70 */
[----:B------:R-:W-:Y:S02]  /*4090*/  SHF.R.U32.HI R13, RZ, 0x1, R30 ;  /* 0x00000001ff0d7819 */ /* 0x000fe4000001161e */
[----:B------:R-:W-:-:S04]  /*40a0*/  SEL R0, RZ, 0x1, !P3 ;  /* 0x00000001ff007807 */ /* 0x000fc80005800000 */
[----:B------:R-:W-:-:S04]  /*40b0*/  LOP3.LUT R0, R0, 0x1, R13, 0xf8, !PT ;  /* 0x0000000100007812 */ /* 0x000fc800078ef80d */
[----:B------:R-:W-:-:S04]  /*40c0*/  LOP3.LUT R0, R0, R30, RZ, 0xc0, !PT ;  /* 0x0000001e00007212 */ /* 0x000fc800078ec0ff */
[----:B------:R-:W-:-:S04]  /*40d0*/  IADD3 R0, PT, PT, R13, R0, RZ ;  /* 0x000000000d007210 */ /* 0x000fc80007ffe0ff */
[----:B------:R-:W-:Y:S01]  /*40e0*/  LOP3.LUT R2, R0, R2, RZ, 0xfc, !PT ;  /* 0x0000000200027212 */ /* 0x000fe200078efcff */
[----:B------:R-:W-:Y:S06]  /*40f0*/  BRA `(.L_x_71) ;  /* 0x0000000000107947 */ /* 0x000fec0003800000 */
.L_x_70:
[----:B------:R-:W-:-:S04]  /*4100*/  LOP3.LUT R2, R2, 0x80000000, RZ, 0xc0, !PT ;  /* 0x8000000002027812 */ /* 0x000fc800078ec0ff */
[----:B------:R-:W-:Y:S01]  /*4110*/  LOP3.LUT R2, R2, 0x7f800000, RZ, 0xfc, !PT ;  /* 0x7f80000002027812 */ /* 0x000fe200078efcff */
[----:B------:R-:W-:Y:S06]  /*4120*/  BRA `(.L_x_71) ;  /* 0x0000000000047947 */ /* 0x000fec0003800000 */
.L_x_69:
[----:B------:R-:W-:-:S07]  /*4130*/  LEA R2, R30, R2, 0x17 ;  /* 0x000000021e027211 */ /* 0x000fce00078eb8ff */
.L_x_71:
[----:B------:R-:W-:Y:S05]  /*4140*/  BSYNC.RECONVERGENT B1 ;  /* 0x0000000000017941 */ /* 0x000fea0003800200 */
.L_x_68:
[----:B------:R-:W-:Y:S01]  /*4150*/  MOV R0, R2 ;  /* 0x0000000200007202 */ /* 0x000fe20000000f00 */
[----:B------:R-:W-:Y:S06]  /*4160*/  BRA `(.L_x_72) ;  /* 0x0000000000207947 */ /* 0x000fec0003800000 */
.L_x_67:
[----:B------:R-:W-:-:S04]  /*4170*/  LOP3.LUT R0, R0, 0x80000000, R2, 0x48, !PT ;  /* 0x8000000000007812 */ /* 0x000fc800078e4802 */
[----:B------:R-:W-:Y:S01]  /*4180*/  LOP3.LUT R0, R0, 0x7f800000, RZ, 0xfc, !PT ;  /* 0x7f80000000007812 */ /* 0x000fe200078efcff */
[----:B------:R-:W-:Y:S06]  /*4190*/  BRA `(.L_x_72) ;  /* 0x0000000000147947 */ /* 0x000fec0003800000 */
.L_x_66:
[----:B------:R-:W-:Y:S01]  /*41a0*/  LOP3.LUT R0, R0, 0x80000000, R2, 0x48, !PT ;  /* 0x8000000000007812 */ /* 0x000fe200078e4802 */
[----:B------:R-:W-:Y:S06]  /*41b0*/  BRA `(.L_x_72) ;  /* 0x00000000000c7947 */ /* 0x000fec0003800000 */
.L_x_65:
[----:B------:R-:W0:Y:S01]  /*41c0*/  MUFU.RSQ R0, -QNAN ;  /* 0xffc0000000007908 */ /* 0x000e220000001400 */
[----:B------:R-:W-:Y:S05]  /*41d0*/  BRA `(.L_x_72) ;  /* 0x0000000000047947 */ /* 0x000fea0003800000 */
.L_x_64:
[----:B------:R-:W-:-:S07]  /*41e0*/  FADD.FTZ R0, R2, R0 ;  /* 0x0000000002007221 */ /* 0x000fce0000010000 */
.L_x_72:
[----:B------:R-:W-:Y:S05]  /*41f0*/  BSYNC.RECONVERGENT B0 ;  /* 0x0000000000007941 */ /* 0x000fea0003800200 */
.L_x_62:
[----:B------:R-:W-:-:S04]  /*4200*/  HFMA2 R13, -RZ, RZ, 0, 0 ;  /* 0x00000000ff0d7431 */ /* 0x000fc800000001ff */
[----:B0-----:R-:W-:Y:S05]  /*4210*/  RET.REL.NODEC R12 `(_Z10stress_adjPfS_S_S_S_S_S_S_S_S_S_S_S_S_S_S_S_S_S_S_S_S_S_S_S_S_S_S_S_S_S_S_S_S_S_S_S_S_S_S_S_S_S_S_S_S_S_S_S_iiiffffi) ;  /* 0xffffffbc0c787950 */ /* 0x001fea0003c3ffff */
.L_x_73:
[----:B------:R-:W-:-:S00]  /*4220*/  BRA `(.L_x_73) ;  /* 0xfffffffc00fc7947 */ /* 0x000fc0000383ffff */
[----:B------:R-:W-:-:S00]  /*4230*/  NOP ;  /* 0x0000000000007918 */ /* 0x000fc00000000000 */
        /* <DEDUP_REMOVED lines=12> */
.L_x_74:


//--------------------- .nv.shared.reserved.0     --------------------------
	.section	.nv.shared.reserved.0,"aw",@nobits
	.weak		__nv_reservedSMEM_offset_0_alias
	.size		__nv_reservedSMEM_offset_0_alias, 0, 64
	.other		__nv_reservedSMEM_offset_0_alias,@"STO_CUDA_RESERVED_SHARED STV_DEFAULT"
__nv_reservedSMEM_offset_0_alias:
	.zero		0
	.zero		64


//--------------------- .nv.constant0._Z10stress_adjPfS_S_S_S_S_S_S_S_S_S_S_S_S_S_S_S_S_S_S_S_S_S_S_S_S_S_S_S_S_S_S_S_S_S_S_S_S_S_S_S_S_S_S_S_S_S_S_S_iiiffffi --------------------------
	.section	.nv.constant0._Z10stress_adjPfS_S_S_S_S_S_S_S_S_S_S_S_S_S_S_S_S_S_S_S_S_S_S_S_S_S_S_S_S_S_S_S_S_S_S_S_S_S_S_S_S_S_S_S_S_S_S_S_iiiffffi,"a",@progbits
	.sectionflags	@""
	.align	4
.nv.constant0._Z10stress_adjPfS_S_S_S_S_S_S_S_S_S_S_S_S_S_S_S_S_S_S_S_S_S_S_S_S_S_S_S_S_S_S_S_S_S_S_S_S_S_S_S_S_S_S_S_S_S_S_S_iiiffffi:
	.zero		1320


//--------------------- SYMBOLS --------------------------

	.type		.nv.reservedSmem.offset0,@object
	.size		.nv.reservedSmem.offset0,0x4
